	.headerflags	@"EF_CUDA_TEXMODE_UNIFIED EF_CUDA_64BIT_ADDRESS EF_CUDA_ACCELERATORS EF_CUDA_SM90 EF_CUDA_VIRTUAL_SM(EF_CUDA_SM90)"
	.elftype	@"ET_EXEC"


//--------------------- .nv.info                  --------------------------
	.section	.nv.info,"",@"SHT_CUDA_INFO"
	.align	4


	//----- nvinfo : EIATTR_REGCOUNT
	.align		4
        /*0000*/ 	.byte	0x04, 0x2f
        /*0002*/ 	.short	(.L_1 - .L_0)
	.align		4
.L_0:
        /*0004*/ 	.word	index@(triton_poi_fused_cat_19)
        /*0008*/ 	.word	0x0000002c


	//----- nvinfo : EIATTR_MIN_STACK_SIZE
	.align		4
.L_1:
        /*000c*/ 	.byte	0x04, 0x12
        /*000e*/ 	.short	(.L_3 - .L_2)
	.align		4
.L_2:
        /*0010*/ 	.word	index@(triton_poi_fused_cat_19)
        /*0014*/ 	.word	0x00000000


	//----- nvinfo : EIATTR_FRAME_SIZE
	.align		4
.L_3:
        /*0018*/ 	.byte	0x04, 0x11
        /*001a*/ 	.short	(.L_5 - .L_4)
	.align		4
.L_4:
        /*001c*/ 	.word	index@(triton_poi_fused_cat_19)
        /*0020*/ 	.word	0x00000000


	//----- nvinfo : EIATTR_MIN_STACK_SIZE
	.align		4
.L_5:
        /*0024*/ 	.byte	0x04, 0x12
        /*0026*/ 	.short	(.L_7 - .L_6)
	.align		4
.L_6:
        /*0028*/ 	.word	index@(triton_poi_fused_cat_19)
        /*002c*/ 	.word	0x00000000
.L_7:


//--------------------- .nv.info.triton_poi_fused_cat_19 --------------------------
	.section	.nv.info.triton_poi_fused_cat_19,"",@"SHT_CUDA_INFO"
	.sectionflags	@""
	.align	4


	//----- nvinfo : EIATTR_CUDA_API_VERSION
	.align		4
        /*0000*/ 	.byte	0x04, 0x37
        /*0002*/ 	.short	(.L_9 - .L_8)
.L_8:
        /*0004*/ 	.word	0x0000007c


	//----- nvinfo : EIATTR_KPARAM_INFO
	.align		4
.L_9:
        /*0008*/ 	.byte	0x04, 0x17
        /*000a*/ 	.short	(.L_11 - .L_10)
.L_10:
        /*000c*/ 	.word	0x00000000
        /*0010*/ 	.short	0x0006
        /*0012*/ 	.short	0x0030
        /*0014*/ 	.byte	0x00, 0xf0, 0x11, 0x00


	//----- nvinfo : EIATTR_KPARAM_INFO
	.align		4
.L_11:
        /*0018*/ 	.byte	0x04, 0x17
        /*001a*/ 	.short	(.L_13 - .L_12)
.L_12:
        /*001c*/ 	.word	0x00000000
        /*0020*/ 	.short	0x0005
        /*0022*/ 	.short	0x0028
        /*0024*/ 	.byte	0x00, 0xf4, 0x21, 0x00


	//----- nvinfo : EIATTR_KPARAM_INFO
	.align		4
.L_13:
        /*0028*/ 	.byte	0x04, 0x17
        /*002a*/ 	.short	(.L_15 - .L_14)
.L_14:
        /*002c*/ 	.word	0x00000000
        /*0030*/ 	.short	0x0004
        /*0032*/ 	.short	0x0020
        /*0034*/ 	.byte	0x00, 0xf4, 0x21, 0x00


	//----- nvinfo : EIATTR_KPARAM_INFO
	.align		4
.L_15:
        /*0038*/ 	.byte	0x04, 0x17
        /*003a*/ 	.short	(.L_17 - .L_16)
.L_16:
        /*003c*/ 	.word	0x00000000
        /*0040*/ 	.short	0x0003
        /*0042*/ 	.short	0x0018
        /*0044*/ 	.byte	0x00, 0xf4, 0x21, 0x00


	//----- nvinfo : EIATTR_KPARAM_INFO
	.align		4
.L_17:
        /*0048*/ 	.byte	0x04, 0x17
        /*004a*/ 	.short	(.L_19 - .L_18)
.L_18:
        /*004c*/ 	.word	0x00000000
        /*0050*/ 	.short	0x0002
        /*0052*/ 	.short	0x0010
        /*0054*/ 	.byte	0x00, 0xf4, 0x21, 0x00


	//----- nvinfo : EIATTR_KPARAM_INFO
	.align		4
.L_19:
        /*0058*/ 	.byte	0x04, 0x17
        /*005a*/ 	.short	(.L_21 - .L_20)
.L_20:
        /*005c*/ 	.word	0x00000000
        /*0060*/ 	.short	0x0001
        /*0062*/ 	.short	0x0008
        /*0064*/ 	.byte	0x00, 0xf4, 0x21, 0x00


	//----- nvinfo : EIATTR_KPARAM_INFO
	.align		4
.L_21:
        /*0068*/ 	.byte	0x04, 0x17
        /*006a*/ 	.short	(.L_23 - .L_22)
.L_22:
        /*006c*/ 	.word	0x00000000
        /*0070*/ 	.short	0x0000
        /*0072*/ 	.short	0x0000
        /*0074*/ 	.byte	0x00, 0xf4, 0x21, 0x00


	//----- nvinfo : EIATTR_SPARSE_MMA_MASK
	.align		4
.L_23:
        /*0078*/ 	.byte	0x03, 0x50
        /*007a*/ 	.short	0x0000


	//----- nvinfo : EIATTR_MAXREG_COUNT
	.align		4
        /*007c*/ 	.byte	0x03, 0x1b
        /*007e*/ 	.short	0x00ff


	//----- nvinfo : EIATTR_EXIT_INSTR_OFFSETS
	.align		4
        /*0080*/ 	.byte	0x04, 0x1c
        /*0082*/ 	.short	(.L_25 - .L_24)


	//   ....[0]....
.L_24:
        /*0084*/ 	.word	0x00001fb0


	//----- nvinfo : EIATTR_REQNTID
	.align		4
.L_25:
        /*0088*/ 	.byte	0x04, 0x10
        /*008a*/ 	.short	(.L_27 - .L_26)
.L_26:
        /*008c*/ 	.word	0x00000080
        /*0090*/ 	.word	0x00000001
        /*0094*/ 	.word	0x00000001


	//----- nvinfo : EIATTR_CBANK_PARAM_SIZE
	.align		4
.L_27:
        /*0098*/ 	.byte	0x03, 0x19
        /*009a*/ 	.short	0x0034


	//----- nvinfo : EIATTR_PARAM_CBANK
	.align		4
        /*009c*/ 	.byte	0x04, 0x0a
        /*009e*/ 	.short	(.L_29 - .L_28)
	.align		4
.L_28:
        /*00a0*/ 	.word	index@(.nv.constant0.triton_poi_fused_cat_19)
        /*00a4*/ 	.short	0x0210
        /*00a6*/ 	.short	0x0034


	//----- nvinfo : EIATTR_SW_WAR
	.align		4
.L_29:
        /*00a8*/ 	.byte	0x04, 0x36
        /*00aa*/ 	.short	(.L_31 - .L_30)
.L_30:
        /*00ac*/ 	.word	0x00000008
.L_31:


//--------------------- .nv.callgraph             --------------------------
	.section	.nv.callgraph,"",@"SHT_CUDA_CALLGRAPH"
	.align	4
	.sectionentsize	8
	.align		4
        /*0000*/ 	.word	0x00000000
	.align		4
        /*0004*/ 	.word	0xffffffff
	.align		4
        /*0008*/ 	.word	0x00000000
	.align		4
        /*000c*/ 	.word	0xfffffffe
	.align		4
        /*0010*/ 	.word	0x00000000
	.align		4
        /*0014*/ 	.word	0xfffffffd
	.align		4
        /*0018*/ 	.word	0x00000000
	.align		4
        /*001c*/ 	.word	0xfffffffc


//--------------------- .text.triton_poi_fused_cat_19 --------------------------
	.section	.text.triton_poi_fused_cat_19,"ax",@progbits
	.align	128
        .global         triton_poi_fused_cat_19
        .type           triton_poi_fused_cat_19,@function
        .size           triton_poi_fused_cat_19,(.L_x_1 - triton_poi_fused_cat_19)
        .other          triton_poi_fused_cat_19,@"STO_CUDA_ENTRY STV_DEFAULT"
triton_poi_fused_cat_19:
.text.triton_poi_fused_cat_19:
[----:B------:R-:W-:Y:S01]  /*0000*/  LDC R1, c[0x0][0x28] ;  /* 0x00000a00ff017b82 */ /* 0x000fe20000000800 */
[----:B------:R-:W1:Y:S07]  /*0010*/  S2R R0, SR_TID.X ;  /* 0x0000000000007919 */ /* 0x000e6e0000002100 */
[----:B------:R-:W2:Y:S01]  /*0020*/  LDC.64 R18, c[0x0][0x210] ;  /* 0x00008400ff127b82 */ /* 0x000ea20000000a00 */
[----:B------:R-:W-:Y:S02]  /*0030*/  CS2R R12, SRZ ;  /* 0x00000000000c7805 */ /* 0x000fe4000001ff00 */
[----:B------:R-:W-:Y:S01]  /*0040*/  CS2R R14, SRZ ;  /* 0x00000000000e7805 */ /* 0x000fe2000001ff00 */
[----:B------:R-:W3:Y:S01]  /*0050*/  S2R R9, SR_CTAID.X ;  /* 0x0000000000097919 */ /* 0x000ee20000002500 */
[----:B------:R-:W-:Y:S01]  /*0060*/  ULDC.64 UR4, c[0x0][0x208] ;  /* 0x0000820000047ab9 */ /* 0x000fe20000000a00 */
[----:B------:R-:W-:Y:S01]  /*0070*/  CS2R R10, SRZ ;  /* 0x00000000000a7805 */ /* 0x000fe2000001ff00 */
[----:B------:R-:W-:Y:S01]  /*0080*/  ULDC.64 UR6, c[0x0][0x218] ;  /* 0x0000860000067ab9 */ /* 0x000fe20000000a00 */
[----:B------:R-:W-:Y:S01]  /*0090*/  ULDC.64 UR8, c[0x0][0x230] ;  /* 0x00008c0000087ab9 */ /* 0x000fe20000000a00 */
[----:B-1----:R-:W-:-:S05]  /*00a0*/  IMAD.SHL.U32 R0, R0, 0x4, RZ ;  /* 0x0000000400007824 */ /* 0x002fca00078e00ff */
[----:B------:R-:W-:-:S05]  /*00b0*/  LOP3.LUT R0, R0, 0x1fc, RZ, 0xc0, !PT ;  /* 0x000001fc00007812 */ /* 0x000fca00078ec0ff */
[----:B---3--:R-:W-:-:S05]  /*00c0*/  IMAD R2, R9, 0x400, R0 ;  /* 0x0000040009027824 */ /* 0x008fca00078e0200 */
[----:B------:R-:W-:-:S04]  /*00d0*/  SHF.R.S32.HI R3, RZ, 0x1f, R2 ;  /* 0x0000001fff037819 */ /* 0x000fc80000011402 */
[CC--:B------:R-:W-:Y:S02]  /*00e0*/  LEA.HI R0, R3.reuse, R2.reuse, RZ, 0x6 ;  /* 0x0000000203007211 */ /* 0x0c0fe400078f30ff */
[----:B------:R-:W-:Y:S02]  /*00f0*/  LEA.HI R5, R3, R2, RZ, 0x3 ;  /* 0x0000000203057211 */ /* 0x000fe400078f18ff */
[----:B------:R-:W-:Y:S02]  /*0100*/  SHF.R.S32.HI R0, RZ, 0x6, R0 ;  /* 0x00000006ff007819 */ /* 0x000fe40000011400 */
[----:B------:R-:W-:Y:S02]  /*0110*/  SHF.R.S32.HI R27, RZ, 0x3, R5 ;  /* 0x00000003ff1b7819 */ /* 0x000fe40000011405 */
[----:B------:R-:W-:Y:S01]  /*0120*/  LOP3.LUT R5, R5, 0xfffffff8, RZ, 0xc0, !PT ;  /* 0xfffffff805057812 */ /* 0x000fe200078ec0ff */
[----:B------:R-:W-:Y:S01]  /*0130*/  IMAD.HI R4, R0, 0x2e8ba2e9, RZ ;  /* 0x2e8ba2e900047827 */ /* 0x000fe200078e02ff */
[----:B------:R-:W-:-:S03]  /*0140*/  LEA.HI R6, R27, R27, RZ, 0x3 ;  /* 0x0000001b1b067211 */ /* 0x000fc600078f18ff */
[----:B------:R-:W-:Y:S01]  /*0150*/  IMAD.IADD R20, R2, 0x1, -R5 ;  /* 0x0000000102147824 */ /* 0x000fe200078e0a05 */
[----:B------:R-:W-:Y:S02]  /*0160*/  SHF.R.U32.HI R3, RZ, 0x1f, R4 ;  /* 0x0000001fff037819 */ /* 0x000fe40000011604 */
[----:B------:R-:W-:Y:S01]  /*0170*/  LOP3.LUT R6, R6, 0xfffffff8, RZ, 0xc0, !PT ;  /* 0xfffffff806067812 */ /* 0x000fe200078ec0ff */
[----:B--2---:R-:W-:Y:S01]  /*0180*/  IMAD.WIDE R30, R20, 0x8, R18 ;  /* 0x00000008141e7825 */ /* 0x004fe200078e0212 */
[----:B------:R-:W-:-:S03]  /*0190*/  LEA.HI.SX32 R3, R4, R3, 0x1a ;  /* 0x0000000304037211 */ /* 0x000fc600078fd2ff */
[----:B------:R-:W-:Y:S01]  /*01a0*/  IMAD.IADD R27, R27, 0x1, -R6 ;  /* 0x000000011b1b7824 */ /* 0x000fe200078e0a06 */
[----:B------:R-:W-:Y:S01]  /*01b0*/  CS2R R6, SRZ ;  /* 0x0000000000067805 */ /* 0x000fe2000001ff00 */
[----:B------:R-:W-:Y:S02]  /*01c0*/  IMAD R4, R3, -0x160, R0 ;  /* 0xfffffea003047824 */ /* 0x000fe400078e0200 */
[----:B------:R-:W-:-:S03]  /*01d0*/  IMAD.WIDE R16, R27, 0x8, R18 ;  /* 0x000000081b107825 */ /* 0x000fc600078e0212 */
[----:B------:R-:W-:-:S13]  /*01e0*/  ISETP.GE.AND P1, PT, R4, 0x20, PT ;  /* 0x000000200400780c */ /* 0x000fda0003f26270 */
[----:B------:R1:W2:Y:S04]  /*01f0*/  @!P1 LDG.E.EL.64 R6, desc[UR4][R16.64] ;  /* 0x0000000410069981 */ /* 0x0002a8000c2e1b00 */
[----:B------:R-:W3:Y:S01]  /*0200*/  @!P1 LDG.E.EL.128 R12, desc[UR4][R30.64] ;  /* 0x000000041e0c9981 */ /* 0x000ee2000c2e1d00 */
[----:B------:R-:W-:Y:S01]  /*0210*/  SHF.R.S32.HI R3, RZ, 0x15, R9 ;  /* 0x00000015ff037819 */ /* 0x000fe20000011409 */
[----:B------:R-:W-:Y:S01]  /*0220*/  VIADD R0, R2, 0x2 ;  /* 0x0000000202007836 */ /* 0x000fe20000000000 */
[----:B------:R-:W-:Y:S02]  /*0230*/  CS2R R8, SRZ ;  /* 0x0000000000087805 */ /* 0x000fe4000001ff00 */
[----:B------:R-:W-:-:S04]  /*0240*/  SGXT R3, R3, 0x1 ;  /* 0x000000010303781a */ /* 0x000fc80000000200 */
[----:B------:R-:W-:-:S04]  /*0250*/  LEA.HI R5, R3, R0, RZ, 0x3 ;  /* 0x0000000003057211 */ /* 0x000fc800078f18ff */
[----:B------:R-:W-:-:S05]  /*0260*/  LOP3.LUT R5, R5, 0xfffffff8, RZ, 0xc0, !PT ;  /* 0xfffffff805057812 */ /* 0x000fca00078ec0ff */
[----:B------:R-:W-:-:S04]  /*0270*/  IMAD.IADD R24, R0, 0x1, -R5 ;  /* 0x0000000100187824 */ /* 0x000fc800078e0a05 */
[----:B------:R-:W-:-:S05]  /*0280*/  IMAD.WIDE R28, R24, 0x8, R18 ;  /* 0x00000008181c7825 */ /* 0x000fca00078e0212 */
[----:B------:R4:W5:Y:S01]  /*0290*/  @!P1 LDG.E.EL.128 R8, desc[UR4][R28.64] ;  /* 0x000000041c089981 */ /* 0x000962000c2e1d00 */
[C---:B------:R-:W-:Y:S02]  /*02a0*/  VIADD R23, R2.reuse, 0x200 ;  /* 0x0000020002177836 */ /* 0x040fe40000000000 */
[----:B------:R-:W-:-:S03]  /*02b0*/  IMAD.HI R5, R2, 0x2e8ba2e9, RZ ;  /* 0x2e8ba2e902057827 */ /* 0x000fc600078e02ff */
[----:B-1----:R-:W-:Y:S02]  /*02c0*/  LEA.HI R16, R3, R23, RZ, 0x6 ;  /* 0x0000001703107211 */ /* 0x002fe400078f30ff */
[----:B------:R-:W-:Y:S02]  /*02d0*/  SHF.R.U32.HI R22, RZ, 0x1f, R5 ;  /* 0x0000001fff167819 */ /* 0x000fe40000011605 */
[----:B------:R-:W-:Y:S02]  /*02e0*/  SHF.R.S32.HI R16, RZ, 0x6, R16 ;  /* 0x00000006ff107819 */ /* 0x000fe40000011410 */
[----:B----4-:R-:W-:Y:S02]  /*02f0*/  CS2R R28, SRZ ;  /* 0x00000000001c7805 */ /* 0x010fe4000001ff00 */
[----:B------:R-:W-:Y:S02]  /*0300*/  LEA.HI.SX32 R5, R5, R22, 0x14 ;  /* 0x0000001605057211 */ /* 0x000fe400078fa2ff */
[----:B--2---:R-:W-:-:S02]  /*0310*/  SEL R26, R6, RZ, !P1 ;  /* 0x000000ff061a7207 */ /* 0x004fc40004800000 */
[----:B------:R-:W-:Y:S01]  /*0320*/  SEL R17, R7, RZ, !P1 ;  /* 0x000000ff07117207 */ /* 0x000fe20004800000 */
[----:B------:R-:W-:Y:S01]  /*0330*/  IMAD.HI R7, R16, 0x2e8ba2e9, RZ ;  /* 0x2e8ba2e910077827 */ /* 0x000fe200078e02ff */
[----:B---3--:R-:W-:Y:S02]  /*0340*/  SEL R6, R13, RZ, !P1 ;  /* 0x000000ff0d067207 */ /* 0x008fe40004800000 */
[----:B------:R-:W-:Y:S02]  /*0350*/  SHF.R.U32.HI R21, RZ, 0x19, R17 ;  /* 0x00000019ff157819 */ /* 0x000fe40000011611 */
[----:B------:R-:W-:Y:S02]  /*0360*/  SHF.R.U32.HI R13, RZ, 0x19, R6 ;  /* 0x00000019ff0d7819 */ /* 0x000fe40000011606 */
[----:B------:R-:W-:Y:S02]  /*0370*/  SEL R32, R12, RZ, !P1 ;  /* 0x000000ff0c207207 */ /* 0x000fe40004800000 */
[----:B------:R-:W-:-:S02]  /*0380*/  LOP3.LUT R21, R21, 0x40, RZ, 0xc0, !PT ;  /* 0x0000004015157812 */ /* 0x000fc400078ec0ff */
[----:B------:R-:W-:Y:S02]  /*0390*/  LOP3.LUT R13, R13, 0x40, RZ, 0xc0, !PT ;  /* 0x000000400d0d7812 */ /* 0x000fe400078ec0ff */
[----:B------:R-:W-:Y:S02]  /*03a0*/  SHF.R.U32.HI R12, RZ, 0x1f, R7 ;  /* 0x0000001fff0c7819 */ /* 0x000fe40000011607 */
[----:B------:R-:W-:Y:S02]  /*03b0*/  IADD3 R26, P0, R21, R26, RZ ;  /* 0x0000001a151a7210 */ /* 0x000fe40007f1e0ff */
[----:B------:R-:W-:Y:S02]  /*03c0*/  IADD3 R22, P2, R13, R32, RZ ;  /* 0x000000200d167210 */ /* 0x000fe40007f5e0ff */
[----:B------:R-:W-:Y:S01]  /*03d0*/  LEA.HI.SX32 R7, R7, R12, 0x1a ;  /* 0x0000000c07077211 */ /* 0x000fe200078fd2ff */
[----:B------:R-:W-:Y:S01]  /*03e0*/  IMAD.X R25, RZ, RZ, R17, P0 ;  /* 0x000000ffff197224 */ /* 0x000fe200000e0611 */
[----:B------:R-:W-:Y:S01]  /*03f0*/  LEA.HI R12, R3, R23, RZ, 0x3 ;  /* 0x00000017030c7211 */ /* 0x000fe200078f18ff */
[----:B------:R-:W-:Y:S01]  /*0400*/  IMAD.X R13, RZ, RZ, R6, P2 ;  /* 0x000000ffff0d7224 */ /* 0x000fe200010e0606 */
[----:B------:R-:W-:Y:S01]  /*0410*/  LEA R35, P0, R22, UR6, 0x7 ;  /* 0x0000000616237c11 */ /* 0x000fe2000f8038ff */
[----:B------:R-:W-:Y:S01]  /*0420*/  IMAD R6, R7, -0x160, R16 ;  /* 0xfffffea007067824 */ /* 0x000fe200078e0210 */
[----:B------:R-:W-:Y:S01]  /*0430*/  SHF.R.S32.HI R21, RZ, 0x3, R12 ;  /* 0x00000003ff157819 */ /* 0x000fe2000001140c */
[----:B------:R-:W-:Y:S01]  /*0440*/  IMAD.SHL.U32 R12, R26, 0x2000, RZ ;  /* 0x000020001a0c7824 */ /* 0x000fe200078e00ff */
[----:B------:R-:W-:Y:S01]  /*0450*/  LEA.HI.X R22, R22, UR7, R13, 0x7, P0 ;  /* 0x0000000716167c11 */ /* 0x000fe200080f3c0d */
[----:B------:R-:W-:Y:S01]  /*0460*/  IMAD.SHL.U32 R17, R5, 0x20000, RZ ;  /* 0x0002000005117824 */ /* 0x000fe200078e00ff */
[----:B------:R-:W-:Y:S01]  /*0470*/  LEA.HI R13, R21, R21, RZ, 0x3 ;  /* 0x00000015150d7211 */ /* 0x000fe200078f18ff */
[----:B------:R-:W-:Y:S01]  /*0480*/  IMAD.MOV.U32 R7, RZ, RZ, RZ ;  /* 0x000000ffff077224 */ /* 0x000fe200078e00ff */
[----:B------:R-:W-:-:S02]  /*0490*/  SHF.L.U64.HI R25, R26, 0xd, R25 ;  /* 0x0000000d1a197819 */ /* 0x000fc40000010219 */
[----:B------:R-:W-:Y:S02]  /*04a0*/  IADD3 R34, P0, R12, R35, RZ ;  /* 0x000000230c227210 */ /* 0x000fe40007f1e0ff */
[----:B------:R-:W-:Y:S02]  /*04b0*/  LOP3.LUT R16, R13, 0xfffffff8, RZ, 0xc0, !PT ;  /* 0xfffffff80d107812 */ /* 0x000fe400078ec0ff */
[----:B------:R-:W-:Y:S01]  /*04c0*/  SEL R13, R15, RZ, !P1 ;  /* 0x000000ff0f0d7207 */ /* 0x000fe20004800000 */
[----:B------:R-:W-:Y:S01]  /*04d0*/  IMAD.X R35, R25, 0x1, R22, P0 ;  /* 0x0000000119237824 */ /* 0x000fe200000e0616 */
[----:B------:R-:W-:Y:S01]  /*04e0*/  ISETP.GE.AND P0, PT, R6, 0x20, PT ;  /* 0x000000200600780c */ /* 0x000fe20003f06270 */
[----:B------:R-:W-:Y:S01]  /*04f0*/  IMAD.IADD R21, R21, 0x1, -R16 ;  /* 0x0000000115157824 */ /* 0x000fe200078e0a10 */
[----:B------:R-:W-:Y:S01]  /*0500*/  SHF.R.U32.HI R16, RZ, 0x19, R13 ;  /* 0x00000019ff107819 */ /* 0x000fe2000001160d */
[----:B------:R-:W-:Y:S01]  /*0510*/  IMAD.WIDE R34, R17, 0x4, R34 ;  /* 0x0000000411227825 */ /* 0x000fe200078e0222 */
[----:B------:R-:W-:-:S02]  /*0520*/  SEL R37, R14, RZ, !P1 ;  /* 0x000000ff0e257207 */ /* 0x000fc40004800000 */
[----:B------:R-:W-:Y:S01]  /*0530*/  LOP3.LUT R16, R16, 0x40, RZ, 0xc0, !PT ;  /* 0x0000004010107812 */ /* 0x000fe200078ec0ff */
[----:B------:R-:W-:Y:S01]  /*0540*/  IMAD.WIDE R32, R21, 0x8, R18 ;  /* 0x0000000815207825 */ /* 0x000fe200078e0212 */
[----:B-----5:R-:W-:Y:S02]  /*0550*/  SEL R22, R9, RZ, !P1 ;  /* 0x000000ff09167207 */ /* 0x020fe40004800000 */
[----:B------:R-:W-:Y:S01]  /*0560*/  IADD3 R16, P2, R16, R37, RZ ;  /* 0x0000002510107210 */ /* 0x000fe20007f5e0ff */
[----:B------:R-:W-:Y:S01]  /*0570*/  IMAD.WIDE R14, R4, 0x4, R34 ;  /* 0x00000004040e7825 */ /* 0x000fe200078e0222 */
[----:B------:R-:W-:Y:S01]  /*0580*/  SHF.R.U32.HI R26, RZ, 0x19, R22 ;  /* 0x00000019ff1a7819 */ /* 0x000fe20000011616 */
[----:B------:R1:W2:Y:S01]  /*0590*/  @!P0 LDG.E.EL.64 R28, desc[UR4][R32.64] ;  /* 0x00000004201c8981 */ /* 0x0002a2000c2e1b00 */
[----:B------:R-:W-:Y:S02]  /*05a0*/  SEL R37, R8, RZ, !P1 ;  /* 0x000000ff08257207 */ /* 0x000fe40004800000 */
[----:B------:R-:W-:-:S02]  /*05b0*/  CS2R R8, SRZ ;  /* 0x0000000000087805 */ /* 0x000fc4000001ff00 */
[----:B------:R-:W-:Y:S01]  /*05c0*/  SEL R35, R10, RZ, !P1 ;  /* 0x000000ff0a237207 */ /* 0x000fe20004800000 */
[----:B------:R-:W-:Y:S01]  /*05d0*/  IMAD.X R13, RZ, RZ, R13, P2 ;  /* 0x000000ffff0d7224 */ /* 0x000fe200010e060d */
[----:B------:R-:W-:Y:S02]  /*05e0*/  SEL R34, R11, RZ, !P1 ;  /* 0x000000ff0b227207 */ /* 0x000fe40004800000 */
[----:B------:R-:W-:Y:S02]  /*05f0*/  CS2R R10, SRZ ;  /* 0x00000000000a7805 */ /* 0x000fe4000001ff00 */
[----:B------:R-:W-:Y:S01]  /*0600*/  LOP3.LUT R26, R26, 0x40, RZ, 0xc0, !PT ;  /* 0x000000401a1a7812 */ /* 0x000fe200078ec0ff */
[----:B------:R3:W4:Y:S01]  /*0610*/  @!P1 LDG.E.EL R7, desc[UR4][R14.64] ;  /* 0x000000040e079981 */ /* 0x000722000c2e1900 */
[----:B-1----:R-:W-:Y:S02]  /*0620*/  LEA R33, P2, R16, UR6, 0x7 ;  /* 0x0000000610217c11 */ /* 0x002fe4000f8438ff */
[----:B------:R-:W-:Y:S01]  /*0630*/  SHF.R.U32.HI R32, RZ, 0x19, R34 ;  /* 0x00000019ff207819 */ /* 0x000fe20000011622 */
[----:B------:R1:W5:Y:S01]  /*0640*/  @!P0 LDG.E.EL.128 R8, desc[UR4][R30.64] ;  /* 0x000000041e088981 */ /* 0x000362000c2e1d00 */
[----:B------:R-:W-:-:S02]  /*0650*/  IADD3 R26, P3, R26, R37, RZ ;  /* 0x000000251a1a7210 */ /* 0x000fc40007f7e0ff */
[----:B---3--:R-:W-:-:S03]  /*0660*/  LOP3.LUT R14, R32, 0x40, RZ, 0xc0, !PT ;  /* 0x00000040200e7812 */ /* 0x008fc600078ec0ff */
[----:B------:R-:W-:Y:S01]  /*0670*/  IMAD.X R15, RZ, RZ, R22, P3 ;  /* 0x000000ffff0f7224 */ /* 0x000fe200018e0616 */
[----:B-1----:R-:W-:Y:S01]  /*0680*/  LEA.HI.X R31, R16, UR7, R13, 0x7, P2 ;  /* 0x00000007101f7c11 */ /* 0x002fe200090f3c0d */
[----:B------:R-:W-:Y:S01]  /*0690*/  VIADD R16, R2, 0x202 ;  /* 0x0000020202107836 */ /* 0x000fe20000000000 */
[----:B------:R-:W-:Y:S02]  /*06a0*/  IADD3 R35, P2, R14, R35, RZ ;  /* 0x000000230e237210 */ /* 0x000fe40007f5e0ff */
[C---:B------:R-:W-:Y:S02]  /*06b0*/  LEA R13, P3, R26.reuse, UR6, 0x7 ;  /* 0x000000061a0d7c11 */ /* 0x040fe4000f8638ff */
[----:B------:R-:W-:Y:S02]  /*06c0*/  LEA.HI R14, R3, R16, RZ, 0x3 ;  /* 0x00000010030e7211 */ /* 0x000fe400078f18ff */
[----:B------:R-:W-:Y:S01]  /*06d0*/  LEA.HI.X R26, R26, UR7, R15, 0x7, P3 ;  /* 0x000000071a1a7c11 */ /* 0x000fe200098f3c0f */
[----:B------:R-:W-:Y:S01]  /*06e0*/  IMAD.X R34, RZ, RZ, R34, P2 ;  /* 0x000000ffff227224 */ /* 0x000fe200010e0622 */
[----:B------:R-:W-:-:S02]  /*06f0*/  LOP3.LUT R15, R14, 0xfffffff8, RZ, 0xc0, !PT ;  /* 0xfffffff80e0f7812 */ /* 0x000fc400078ec0ff */
[----:B------:R-:W-:-:S03]  /*0700*/  LEA R37, P2, R35, UR6, 0x7 ;  /* 0x0000000623257c11 */ /* 0x000fc6000f8438ff */
[----:B------:R-:W-:Y:S01]  /*0710*/  IMAD.IADD R22, R16, 0x1, -R15 ;  /* 0x0000000110167824 */ /* 0x000fe200078e0a0f */
[----:B------:R-:W-:Y:S02]  /*0720*/  LEA.HI.X R34, R35, UR7, R34, 0x7, P2 ;  /* 0x0000000723227c11 */ /* 0x000fe400090f3c22 */
[----:B------:R-:W-:Y:S02]  /*0730*/  CS2R R14, SRZ ;  /* 0x00000000000e7805 */ /* 0x000fe4000001ff00 */
[----:B------:R-:W-:Y:S02]  /*0740*/  IADD3 R32, P2, R33, R12, RZ ;  /* 0x0000000c21207210 */ /* 0x000fe40007f5e0ff */
[----:B------:R-:W-:Y:S02]  /*0750*/  IADD3 R30, P3, R13, R12, RZ ;  /* 0x0000000c0d1e7210 */ /* 0x000fe40007f7e0ff */
[----:B------:R-:W-:Y:S02]  /*0760*/  IADD3 R36, P4, R37, R12, RZ ;  /* 0x0000000c25247210 */ /* 0x000fe40007f9e0ff */
[----:B------:R-:W-:Y:S01]  /*0770*/  CS2R R12, SRZ ;  /* 0x00000000000c7805 */ /* 0x000fe2000001ff00 */
[----:B------:R-:W-:-:S05]  /*0780*/  IMAD.WIDE R18, R22, 0x8, R18 ;  /* 0x0000000816127825 */ /* 0x000fca00078e0212 */
[----:B------:R1:W3:Y:S01]  /*0790*/  @!P0 LDG.E.EL.128 R12, desc[UR4][R18.64] ;  /* 0x00000004120c8981 */ /* 0x0002e2000c2e1d00 */
[--C-:B------:R-:W-:Y:S02]  /*07a0*/  IMAD.X R33, R31, 0x1, R25.reuse, P2 ;  /* 0x000000011f217824 */ /* 0x100fe400010e0619 */
[----:B------:R-:W-:Y:S02]  /*07b0*/  IMAD.X R31, R26, 0x1, R25, P3 ;  /* 0x000000011a1f7824 */ /* 0x000fe400018e0619 */
[----:B------:R-:W-:-:S04]  /*07c0*/  IMAD.HI R23, R23, 0x2e8ba2e9, RZ ;  /* 0x2e8ba2e917177827 */ /* 0x000fc800078e02ff */
[----:B------:R-:W-:Y:S01]  /*07d0*/  IMAD.WIDE R30, R17, 0x4, R30 ;  /* 0x00000004111e7825 */ /* 0x000fe200078e021e */
[----:B------:R-:W-:Y:S02]  /*07e0*/  SHF.R.U32.HI R26, RZ, 0x1f, R23 ;  /* 0x0000001fff1a7819 */ /* 0x000fe40000011617 */
[----:B-1----:R-:W-:Y:S02]  /*07f0*/  CS2R R18, SRZ ;  /* 0x0000000000127805 */ /* 0x002fe4000001ff00 */
[----:B------:R-:W-:Y:S01]  /*0800*/  LEA.HI.SX32 R23, R23, R26, 0x14 ;  /* 0x0000001a17177211 */ /* 0x000fe200078fa2ff */
[----:B------:R-:W-:-:S04]  /*0810*/  IMAD.WIDE R30, R4, 0x4, R30 ;  /* 0x00000004041e7825 */ /* 0x000fc800078e021e */
[----:B------:R-:W-:Y:S01]  /*0820*/  IMAD.X R37, R34, 0x1, R25, P4 ;  /* 0x0000000122257824 */ /* 0x000fe200020e0619 */
[----:B------:R1:W4:Y:S01]  /*0830*/  @!P1 LDG.E.EL R18, desc[UR4][R30.64] ;  /* 0x000000041e129981 */ /* 0x000322000c2e1900 */
[----:B------:R-:W-:-:S04]  /*0840*/  IMAD.WIDE R32, R17, 0x4, R32 ;  /* 0x0000000411207825 */ /* 0x000fc800078e0220 */
[----:B------:R-:W-:-:S04]  /*0850*/  IMAD.WIDE R36, R17, 0x4, R36 ;  /* 0x0000000411247825 */ /* 0x000fc800078e0224 */
[----:B------:R-:W-:Y:S02]  /*0860*/  IMAD.MOV.U32 R17, RZ, RZ, RZ ;  /* 0x000000ffff117224 */ /* 0x000fe400078e00ff */
[----:B------:R-:W-:-:S05]  /*0870*/  IMAD.WIDE R32, R4, 0x4, R32 ;  /* 0x0000000404207825 */ /* 0x000fca00078e0220 */
[----:B------:R1:W4:Y:S01]  /*0880*/  @!P1 LDG.E.EL R17, desc[UR4][R32.64] ;  /* 0x0000000420119981 */ /* 0x000322000c2e1900 */
[----:B------:R-:W-:Y:S02]  /*0890*/  IMAD.SHL.U32 R23, R23, 0x20000, RZ ;  /* 0x0002000017177824 */ /* 0x000fe400078e00ff */
[----:B------:R-:W-:-:S05]  /*08a0*/  IMAD.WIDE R36, R4, 0x4, R36 ;  /* 0x0000000404247825 */ /* 0x000fca00078e0224 */
[----:B------:R-:W4:Y:S01]  /*08b0*/  @!P1 LDG.E.EL R19, desc[UR4][R36.64] ;  /* 0x0000000424139981 */ /* 0x000f22000c2e1900 */
[----:B--2---:R-:W-:Y:S02]  /*08c0*/  SEL R25, R29, RZ, !P0 ;  /* 0x000000ff1d197207 */ /* 0x004fe40004000000 */
[----:B-1----:R-:W-:Y:S02]  /*08d0*/  SEL R31, R28, RZ, !P0 ;  /* 0x000000ff1c1f7207 */ /* 0x002fe40004000000 */
[----:B-----5:R-:W-:-:S04]  /*08e0*/  SEL R9, R9, RZ, !P0 ;  /* 0x000000ff09097207 */ /* 0x020fc80004000000 */
[----:B------:R-:W-:Y:S02]  /*08f0*/  SHF.R.U32.HI R26, RZ, 0x19, R9 ;  /* 0x00000019ff1a7819 */ /* 0x000fe40000011609 */
[----:B------:R-:W-:Y:S02]  /*0900*/  SEL R35, R8, RZ, !P0 ;  /* 0x000000ff08237207 */ /* 0x000fe40004000000 */
[----:B------:R-:W-:Y:S02]  /*0910*/  LOP3.LUT R26, R26, 0x40, RZ, 0xc0, !PT ;  /* 0x000000401a1a7812 */ /* 0x000fe400078ec0ff */
[----:B------:R-:W-:Y:S02]  /*0920*/  SEL R8, R11, RZ, !P0 ;  /* 0x000000ff0b087207 */ /* 0x000fe40004000000 */
[----:B------:R-:W-:Y:S02]  /*0930*/  SHF.R.U32.HI R28, RZ, 0x19, R25 ;  /* 0x00000019ff1c7819 */ /* 0x000fe40000011619 */
[----:B------:R-:W-:-:S02]  /*0940*/  IADD3 R26, P2, R26, R35, RZ ;  /* 0x000000231a1a7210 */ /* 0x000fc40007f5e0ff */
[----:B------:R-:W-:Y:S02]  /*0950*/  SHF.R.U32.HI R11, RZ, 0x19, R8 ;  /* 0x00000019ff0b7819 */ /* 0x000fe40000011608 */
[----:B------:R-:W-:Y:S01]  /*0960*/  LOP3.LUT R28, R28, 0x40, RZ, 0xc0, !PT ;  /* 0x000000401c1c7812 */ /* 0x000fe200078ec0ff */
[----:B------:R-:W-:Y:S01]  /*0970*/  IMAD.X R29, RZ, RZ, R9, P2 ;  /* 0x000000ffff1d7224 */ /* 0x000fe200010e0609 */
[----:B0-----:R-:W-:Y:S02]  /*0980*/  SEL R33, R10, RZ, !P0 ;  /* 0x000000ff0a217207 */ /* 0x001fe40004000000 */
[----:B------:R-:W-:Y:S02]  /*0990*/  LOP3.LUT R10, R11, 0x40, RZ, 0xc0, !PT ;  /* 0x000000400b0a7812 */ /* 0x000fe400078ec0ff */
[----:B------:R-:W-:Y:S02]  /*09a0*/  IADD3 R31, P2, R28, R31, RZ ;  /* 0x0000001f1c1f7210 */ /* 0x000fe40007f5e0ff */
[----:B------:R-:W-:-:S02]  /*09b0*/  IADD3 R9, P3, R10, R33, RZ ;  /* 0x000000210a097210 */ /* 0x000fc40007f7e0ff */
[C---:B------:R-:W-:Y:S01]  /*09c0*/  LEA R11, P4, R26.reuse, UR6, 0x7 ;  /* 0x000000061a0b7c11 */ /* 0x040fe2000f8838ff */
[----:B------:R-:W-:Y:S02]  /*09d0*/  IMAD.X R10, RZ, RZ, R25, P2 ;  /* 0x000000ffff0a7224 */ /* 0x000fe400010e0619 */
[----:B------:R-:W-:Y:S01]  /*09e0*/  IMAD.SHL.U32 R32, R31, 0x2000, RZ ;  /* 0x000020001f207824 */ /* 0x000fe200078e00ff */
[----:B------:R-:W-:Y:S01]  /*09f0*/  LEA.HI.X R26, R26, UR7, R29, 0x7, P4 ;  /* 0x000000071a1a7c11 */ /* 0x000fe2000a0f3c1d */
[----:B------:R-:W-:Y:S01]  /*0a00*/  IMAD.X R8, RZ, RZ, R8, P3 ;  /* 0x000000ffff087224 */ /* 0x000fe200018e0608 */
[----:B---3--:R-:W-:-:S04]  /*0a10*/  SEL R13, R13, RZ, !P0 ;  /* 0x000000ff0d0d7207 */ /* 0x008fc80004000000 */
[----:B------:R-:W-:Y:S02]  /*0a20*/  SHF.R.U32.HI R28, RZ, 0x19, R13 ;  /* 0x00000019ff1c7819 */ /* 0x000fe4000001160d */
[----:B------:R-:W-:Y:S02]  /*0a30*/  LEA R25, P2, R9, UR6, 0x7 ;  /* 0x0000000609197c11 */ /* 0x000fe4000f8438ff */
[----:B------:R-:W-:Y:S02]  /*0a40*/  SHF.L.U64.HI R29, R31, 0xd, R10 ;  /* 0x0000000d1f1d7819 */ /* 0x000fe4000001020a */
[----:B------:R-:W-:Y:S02]  /*0a50*/  SEL R31, R12, RZ, !P0 ;  /* 0x000000ff0c1f7207 */ /* 0x000fe40004000000 */
[----:B------:R-:W-:Y:S02]  /*0a60*/  LOP3.LUT R28, R28, 0x40, RZ, 0xc0, !PT ;  /* 0x000000401c1c7812 */ /* 0x000fe400078ec0ff */
[----:B------:R-:W-:-:S02]  /*0a70*/  IADD3 R10, P3, R32, R11, RZ ;  /* 0x0000000b200a7210 */ /* 0x000fc40007f7e0ff */
[----:B------:R-:W-:Y:S02]  /*0a80*/  LEA.HI.X R12, R9, UR7, R8, 0x7, P2 ;  /* 0x00000007090c7c11 */ /* 0x000fe400090f3c08 */
[----:B------:R-:W-:Y:S02]  /*0a90*/  IADD3 R8, P4, R25, R32, RZ ;  /* 0x0000002019087210 */ /* 0x000fe40007f9e0ff */
[----:B------:R-:W-:Y:S01]  /*0aa0*/  IADD3 R28, P2, R28, R31, RZ ;  /* 0x0000001f1c1c7210 */ /* 0x000fe20007f5e0ff */
[----:B------:R-:W-:Y:S01]  /*0ab0*/  IMAD.X R11, R29, 0x1, R26, P3 ;  /* 0x000000011d0b7824 */ /* 0x000fe200018e061a */
[----:B------:R-:W0:Y:S01]  /*0ac0*/  LDC.64 R30, c[0x0][0x220] ;  /* 0x00008800ff1e7b82 */ /* 0x000e220000000a00 */
[----:B------:R-:W-:Y:S02]  /*0ad0*/  IMAD.X R9, R12, 0x1, R29, P4 ;  /* 0x000000010c097824 */ /* 0x000fe400020e061d */
[----:B------:R-:W-:Y:S01]  /*0ae0*/  IMAD.X R25, RZ, RZ, R13, P2 ;  /* 0x000000ffff197224 */ /* 0x000fe200010e060d */
[----:B------:R-:W-:Y:S01]  /*0af0*/  LEA R13, P2, R28, UR6, 0x7 ;  /* 0x000000061c0d7c11 */ /* 0x000fe2000f8438ff */
[----:B------:R-:W-:-:S03]  /*0b00*/  IMAD.WIDE R10, R23, 0x4, R10 ;  /* 0x00000004170a7825 */ /* 0x000fc600078e020a */
[----:B------:R-:W-:Y:S01]  /*0b10*/  LEA.HI.X R28, R28, UR7, R25, 0x7, P2 ;  /* 0x000000071c1c7c11 */ /* 0x000fe200090f3c19 */
[----:B------:R-:W-:Y:S01]  /*0b20*/  IMAD.WIDE R8, R23, 0x4, R8 ;  /* 0x0000000417087825 */ /* 0x000fe200078e0208 */
[----:B------:R-:W-:-:S03]  /*0b30*/  IADD3 R12, P2, R13, R32, RZ ;  /* 0x000000200d0c7210 */ /* 0x000fc60007f5e0ff */
[----:B------:R-:W-:Y:S02]  /*0b40*/  IMAD.MOV.U32 R25, RZ, RZ, RZ ;  /* 0x000000ffff197224 */ /* 0x000fe400078e00ff */
[----:B------:R-:W-:-:S04]  /*0b50*/  IMAD.WIDE R10, R6, 0x4, R10 ;  /* 0x00000004060a7825 */ /* 0x000fc800078e020a */
[----:B------:R-:W-:Y:S01]  /*0b60*/  IMAD.MOV.U32 R26, RZ, RZ, RZ ;  /* 0x000000ffff1a7224 */ /* 0x000fe200078e00ff */
[----:B------:R1:W2:Y:S01]  /*0b70*/  @!P0 LDG.E.EL R25, desc[UR4][R10.64] ;  /* 0x000000040a198981 */ /* 0x0002a2000c2e1900 */
[----:B------:R-:W-:-:S04]  /*0b80*/  IMAD.WIDE R8, R6, 0x4, R8 ;  /* 0x0000000406087825 */ /* 0x000fc800078e0208 */
[----:B------:R-:W-:Y:S01]  /*0b90*/  IMAD.X R13, R28, 0x1, R29, P2 ;  /* 0x000000011c0d7824 */ /* 0x000fe200010e061d */
[----:B------:R3:W5:Y:S01]  /*0ba0*/  @!P0 LDG.E.EL R26, desc[UR4][R8.64] ;  /* 0x00000004081a8981 */ /* 0x000762000c2e1900 */
[----:B------:R-:W-:Y:S01]  /*0bb0*/  VIADD R33, R4, 0xffffffe0 ;  /* 0xffffffe004217836 */ /* 0x000fe20000000000 */
[----:B-1----:R-:W-:-:S04]  /*0bc0*/  SEL R10, R15, RZ, !P0 ;  /* 0x000000ff0f0a7207 */ /* 0x002fc80004000000 */
[----:B------:R-:W-:Y:S01]  /*0bd0*/  ISETP.GE.U32.AND P3, PT, R33, 0x40, PT ;  /* 0x000000402100780c */ /* 0x000fe20003f66070 */
[----:B---3--:R-:W-:Y:S01]  /*0be0*/  IMAD.WIDE R8, R23, 0x4, R12 ;  /* 0x0000000417087825 */ /* 0x008fe200078e020c */
[----:B------:R-:W-:Y:S02]  /*0bf0*/  SHF.R.U32.HI R12, RZ, 0x19, R10 ;  /* 0x00000019ff0c7819 */ /* 0x000fe4000001160a */
[----:B------:R-:W-:Y:S02]  /*0c00*/  SEL R15, R14, RZ, !P0 ;  /* 0x000000ff0e0f7207 */ /* 0x000fe40004000000 */
[----:B------:R-:W-:Y:S01]  /*0c10*/  LOP3.LUT R14, R12, 0x40, RZ, 0xc0, !PT ;  /* 0x000000400c0e7812 */ /* 0x000fe200078ec0ff */
[----:B------:R-:W-:Y:S01]  /*0c20*/  IMAD.MOV.U32 R28, RZ, RZ, RZ ;  /* 0x000000ffff1c7224 */ /* 0x000fe200078e00ff */
[----:B------:R-:W-:Y:S01]  /*0c30*/  CS2R R34, SRZ ;  /* 0x0000000000227805 */ /* 0x000fe2000001ff00 */
[----:B------:R-:W-:Y:S01]  /*0c40*/  IMAD.WIDE R8, R6, 0x4, R8 ;  /* 0x0000000406087825 */ /* 0x000fe200078e0208 */
[----:B------:R-:W-:-:S03]  /*0c50*/  IADD3 R14, P2, R14, R15, RZ ;  /* 0x0000000f0e0e7210 */ /* 0x000fc60007f5e0ff */
[----:B0-----:R-:W-:Y:S01]  /*0c60*/  IMAD.WIDE R12, R27, 0x8, R30 ;  /* 0x000000081b0c7825 */ /* 0x001fe200078e021e */
[----:B------:R0:W3:Y:S03]  /*0c70*/  @!P0 LDG.E.EL R28, desc[UR4][R8.64] ;  /* 0x00000004081c8981 */ /* 0x0000e6000c2e1900 */
[----:B------:R-:W-:Y:S01]  /*0c80*/  IMAD.X R15, RZ, RZ, R10, P2 ;  /* 0x000000ffff0f7224 */ /* 0x000fe200010e060a */
[----:B------:R1:W2:Y:S01]  /*0c90*/  @!P3 LDG.E.EL.64 R34, desc[UR4][R12.64] ;  /* 0x000000040c22b981 */ /* 0x0002a2000c2e1b00 */
[----:B------:R-:W-:Y:S02]  /*0ca0*/  CS2R R10, SRZ ;  /* 0x00000000000a7805 */ /* 0x000fe4000001ff00 */
[----:B------:R-:W-:Y:S02]  /*0cb0*/  LEA R33, P2, R14, UR6, 0x7 ;  /* 0x000000060e217c11 */ /* 0x000fe4000f8438ff */
[----:B0-----:R-:W-:Y:S01]  /*0cc0*/  CS2R R8, SRZ ;  /* 0x0000000000087805 */ /* 0x001fe2000001ff00 */
[----:B-1----:R-:W-:Y:S01]  /*0cd0*/  IMAD.WIDE R12, R24, 0x8, R30 ;  /* 0x00000008180c7825 */ /* 0x002fe200078e021e */
[----:B------:R-:W-:-:S02]  /*0ce0*/  LEA.HI.X R24, R14, UR7, R15, 0x7, P2 ;  /* 0x000000070e187c11 */ /* 0x000fc400090f3c0f */
[----:B------:R-:W-:Y:S02]  /*0cf0*/  CS2R R14, SRZ ;  /* 0x00000000000e7805 */ /* 0x000fe4000001ff00 */
[----:B------:R0:W2:Y:S01]  /*0d00*/  @!P3 LDG.E.EL.128 R8, desc[UR4][R12.64] ;  /* 0x000000040c08b981 */ /* 0x0000a2000c2e1d00 */
[----:B------:R-:W-:Y:S01]  /*0d10*/  IMAD.WIDE R36, R20, 0x8, R30 ;  /* 0x0000000814247825 */ /* 0x000fe200078e021e */
[----:B------:R-:W-:Y:S01]  /*0d20*/  ULDC.64 UR6, c[0x0][0x228] ;  /* 0x00008a0000067ab9 */ /* 0x000fe20000000a00 */
[----:B0-----:R-:W-:-:S06]  /*0d30*/  CS2R R12, SRZ ;  /* 0x00000000000c7805 */ /* 0x001fcc000001ff00 */
[----:B------:R-:W2:Y:S01]  /*0d40*/  @!P3 LDG.E.EL.128 R12, desc[UR4][R36.64] ;  /* 0x00000004240cb981 */ /* 0x000ea2000c2e1d00 */
[----:B------:R-:W-:-:S05]  /*0d50*/  IADD3 R32, P2, R33, R32, RZ ;  /* 0x0000002021207210 */ /* 0x000fca0007f5e0ff */
[----:B------:R-:W-:Y:S01]  /*0d60*/  IMAD.X R33, R24, 0x1, R29, P2 ;  /* 0x0000000118217824 */ /* 0x000fe200010e061d */
[----:B--2---:R-:W-:-:S04]  /*0d70*/  SEL R20, R13, RZ, !P3 ;  /* 0x000000ff0d147207 */ /* 0x004fc80005800000 */
[----:B------:R-:W-:Y:S02]  /*0d80*/  SHF.R.U32.HI R24, RZ, 0x1a, R20 ;  /* 0x0000001aff187819 */ /* 0x000fe40000011614 */
[----:B------:R-:W-:Y:S02]  /*0d90*/  SEL R27, R12, RZ, !P3 ;  /* 0x000000ff0c1b7207 */ /* 0x000fe40005800000 */
[----:B------:R-:W-:-:S04]  /*0da0*/  LOP3.LUT R24, R24, 0x20, RZ, 0xc0, !PT ;  /* 0x0000002018187812 */ /* 0x000fc800078ec0ff */
[----:B------:R-:W-:-:S05]  /*0db0*/  IADD3 R24, P2, R24, R27, RZ ;  /* 0x0000001b18187210 */ /* 0x000fca0007f5e0ff */
[----:B------:R-:W-:Y:S01]  /*0dc0*/  IMAD.X R13, RZ, RZ, R20, P2 ;  /* 0x000000ffff0d7224 */ /* 0x000fe200010e0614 */
[----:B------:R-:W-:-:S04]  /*0dd0*/  LEA R12, P2, R24, UR6, 0x8 ;  /* 0x00000006180c7c11 */ /* 0x000fc8000f8440ff */
[----:B------:R-:W-:Y:S02]  /*0de0*/  LEA.HI.X R20, R24, UR7, R13, 0x8, P2 ;  /* 0x0000000718147c11 */ /* 0x000fe400090f440d */
[----:B------:R-:W-:-:S04]  /*0df0*/  SEL R13, R15, RZ, !P3 ;  /* 0x000000ff0f0d7207 */ /* 0x000fc80005800000 */
[----:B------:R-:W-:Y:S02]  /*0e00*/  SHF.R.U32.HI R15, RZ, 0x1a, R13 ;  /* 0x0000001aff0f7819 */ /* 0x000fe4000001160d */
[----:B------:R-:W-:Y:S02]  /*0e10*/  SEL R14, R14, RZ, !P3 ;  /* 0x000000ff0e0e7207 */ /* 0x000fe40005800000 */
[----:B------:R-:W-:-:S04]  /*0e20*/  LOP3.LUT R15, R15, 0x20, RZ, 0xc0, !PT ;  /* 0x000000200f0f7812 */ /* 0x000fc800078ec0ff */
[----:B------:R-:W-:Y:S02]  /*0e30*/  IADD3 R15, P2, R15, R14, RZ ;  /* 0x0000000e0f0f7210 */ /* 0x000fe40007f5e0ff */
[----:B------:R-:W-:-:S03]  /*0e40*/  SEL R9, R9, RZ, !P3 ;  /* 0x000000ff09097207 */ /* 0x000fc60005800000 */
[----:B------:R-:W-:Y:S01]  /*0e50*/  IMAD.X R24, RZ, RZ, R13, P2 ;  /* 0x000000ffff187224 */ /* 0x000fe200010e060d */
[----:B------:R-:W-:-:S04]  /*0e60*/  LEA R14, P2, R15, UR6, 0x8 ;  /* 0x000000060f0e7c11 */ /* 0x000fc8000f8440ff */
[----:B------:R-:W-:Y:S02]  /*0e70*/  LEA.HI.X R13, R15, UR7, R24, 0x8, P2 ;  /* 0x000000070f0d7c11 */ /* 0x000fe400090f4418 */
[----:B------:R-:W-:Y:S02]  /*0e80*/  SEL R15, R8, RZ, !P3 ;  /* 0x000000ff080f7207 */ /* 0x000fe40005800000 */
[----:B------:R-:W-:-:S04]  /*0e90*/  SHF.R.U32.HI R8, RZ, 0x1a, R9 ;  /* 0x0000001aff087819 */ /* 0x000fc80000011609 */
[----:B------:R-:W-:-:S04]  /*0ea0*/  LOP3.LUT R8, R8, 0x20, RZ, 0xc0, !PT ;  /* 0x0000002008087812 */ /* 0x000fc800078ec0ff */
[----:B------:R-:W-:-:S05]  /*0eb0*/  IADD3 R8, P2, R8, R15, RZ ;  /* 0x0000000f08087210 */ /* 0x000fca0007f5e0ff */
[----:B------:R-:W-:Y:S01]  /*0ec0*/  IMAD.X R9, RZ, RZ, R9, P2 ;  /* 0x000000ffff097224 */ /* 0x000fe200010e0609 */
[----:B------:R-:W-:-:S04]  /*0ed0*/  LEA R15, P2, R8, UR6, 0x8 ;  /* 0x00000006080f7c11 */ /* 0x000fc8000f8440ff */
[----:B------:R-:W-:Y:S02]  /*0ee0*/  LEA.HI.X R8, R8, UR7, R9, 0x8, P2 ;  /* 0x0000000708087c11 */ /* 0x000fe400090f4409 */
[----:B------:R-:W-:Y:S02]  /*0ef0*/  SEL R9, R11, RZ, !P3 ;  /* 0x000000ff0b097207 */ /* 0x000fe40005800000 */
[----:B------:R-:W-:Y:S02]  /*0f00*/  SEL R11, R10, RZ, !P3 ;  /* 0x000000ff0a0b7207 */ /* 0x000fe40005800000 */
[----:B------:R-:W-:-:S04]  /*0f10*/  SHF.R.U32.HI R10, RZ, 0x1a, R9 ;  /* 0x0000001aff0a7819 */ /* 0x000fc80000011609 */
        /* <DEDUP_REMOVED lines=9> */
[----:B------:R-:W-:-:S05]  /*0fb0*/  IADD3 R34, P2, R11, R34, RZ ;  /* 0x000000220b227210 */ /* 0x000fca0007f5e0ff */
[----:B------:R-:W-:Y:S02]  /*0fc0*/  IMAD.X R9, RZ, RZ, R9, P2 ;  /* 0x000000ffff097224 */ /* 0x000fe400010e0609 */
[----:B------:R-:W-:-:S03]  /*0fd0*/  IMAD.SHL.U32 R11, R34, 0x2000, RZ ;  /* 0x00002000220b7824 */ /* 0x000fc600078e00ff */
[----:B------:R-:W-:Y:S02]  /*0fe0*/  SHF.L.U64.HI R9, R34, 0xd, R9 ;  /* 0x0000000d22097819 */ /* 0x000fe40000010209 */
[----:B------:R-:W-:-:S05]  /*0ff0*/  IADD3 R40, P2, R11, R12, RZ ;  /* 0x0000000c0b287210 */ /* 0x000fca0007f5e0ff */
[----:B------:R-:W-:Y:S01]  /*1000*/  IMAD.X R41, R9, 0x1, R20, P2 ;  /* 0x0000000109297824 */ /* 0x000fe200010e0614 */
[----:B------:R-:W-:Y:S01]  /*1010*/  IADD3 R38, P2, R15, R11, RZ ;  /* 0x0000000b0f267210 */ /* 0x000fe20007f5e0ff */
[----:B------:R-:W-:-:S04]  /*1020*/  IMAD.U32 R24, R5, 0x10000, RZ ;  /* 0x0001000005187824 */ /* 0x000fc800078e00ff */
[----:B------:R-:W-:Y:S01]  /*1030*/  IMAD.X R39, R8, 0x1, R9, P2 ;  /* 0x0000000108277824 */ /* 0x000fe200010e0609 */
[----:B------:R-:W-:Y:S01]  /*1040*/  IADD3 R34, P5, R27, R11, RZ ;  /* 0x0000000b1b227210 */ /* 0x000fe20007fbe0ff */
[----:B------:R-:W-:Y:S01]  /*1050*/  IMAD.WIDE R38, R24, 0x4, R38 ;  /* 0x0000000418267825 */ /* 0x000fe200078e0226 */
[----:B------:R-:W-:Y:S02]  /*1060*/  IADD3 R12, P4, R14, R11, RZ ;  /* 0x0000000b0e0c7210 */ /* 0x000fe40007f9e0ff */
[----:B------:R-:W-:Y:S01]  /*1070*/  CS2R R14, SRZ ;  /* 0x00000000000e7805 */ /* 0x000fe2000001ff00 */
[----:B------:R-:W-:Y:S02]  /*1080*/  IMAD.X R35, R10, 0x1, R9, P5 ;  /* 0x000000010a237824 */ /* 0x000fe400028e0609 */
[----:B------:R-:W-:-:S04]  /*1090*/  IMAD.WIDE R10, R4, 0x4, R38 ;  /* 0x00000004040a7825 */ /* 0x000fc800078e0226 */
[----:B------:R-:W-:Y:S01]  /*10a0*/  VIADD R8, R6, 0xffffffe0 ;  /* 0xffffffe006087836 */ /* 0x000fe20000000000 */
[----:B------:R0:W2:Y:S01]  /*10b0*/  @!P3 LDG.E.EL R15, desc[UR4][R10.64+-0x80] ;  /* 0xffff80040a0fb981 */ /* 0x0000a2000c2e1900 */
[----:B------:R-:W-:-:S03]  /*10c0*/  IMAD.MOV.U32 R20, RZ, RZ, RZ ;  /* 0x000000ffff147224 */ /* 0x000fc600078e00ff */
[----:B------:R-:W-:Y:S01]  /*10d0*/  ISETP.GE.U32.AND P2, PT, R8, 0x40, PT ;  /* 0x000000400800780c */ /* 0x000fe20003f46070 */
[----:B0-----:R-:W-:Y:S01]  /*10e0*/  IMAD.WIDE R10, R24, 0x4, R34 ;  /* 0x00000004180a7825 */ /* 0x001fe200078e0222 */
[----:B------:R-:W-:-:S03]  /*10f0*/  CS2R R34, SRZ ;  /* 0x0000000000227805 */ /* 0x000fc6000001ff00 */
[----:B------:R-:W-:-:S05]  /*1100*/  IMAD.WIDE R10, R4, 0x4, R10 ;  /* 0x00000004040a7825 */ /* 0x000fca00078e020a */
[----:B------:R0:W2:Y:S01]  /*1110*/  @!P3 LDG.E.EL R20, desc[UR4][R10.64+-0x80] ;  /* 0xffff80040a14b981 */ /* 0x0000a2000c2e1900 */
[----:B------:R-:W-:Y:S01]  /*1120*/  IMAD.X R13, R13, 0x1, R9, P4 ;  /* 0x000000010d0d7824 */ /* 0x000fe200020e0609 */
[----:B------:R-:W-:Y:S01]  /*1130*/  CS2R R8, SRZ ;  /* 0x0000000000087805 */ /* 0x000fe2000001ff00 */
[----:B0-----:R-:W-:-:S05]  /*1140*/  IMAD.WIDE R10, R21, 0x8, R30 ;  /* 0x00000008150a7825 */ /* 0x001fca00078e021e */
[----:B------:R0:W2:Y:S02]  /*1150*/  @!P2 LDG.E.EL.64 R34, desc[UR4][R10.64] ;  /* 0x000000040a22a981 */ /* 0x0000a4000c2e1b00 */
[----:B0-----:R-:W-:-:S06]  /*1160*/  CS2R R10, SRZ ;  /* 0x00000000000a7805 */ /* 0x001fcc000001ff00 */
[----:B------:R0:W3:Y:S01]  /*1170*/  @!P2 LDG.E.EL.128 R8, desc[UR4][R36.64] ;  /* 0x000000042408a981 */ /* 0x0000e2000c2e1d00 */
[----:B------:R-:W-:-:S04]  /*1180*/  IMAD.WIDE R12, R24, 0x4, R12 ;  /* 0x00000004180c7825 */ /* 0x000fc800078e020c */
[----:B0-----:R-:W-:-:S04]  /*1190*/  IMAD.WIDE R36, R4, 0x4, R12 ;  /* 0x0000000404247825 */ /* 0x001fc800078e020c */
[----:B------:R-:W-:-:S06]  /*11a0*/  IMAD.MOV.U32 R12, RZ, RZ, RZ ;  /* 0x000000ffff0c7224 */ /* 0x000fcc00078e00ff */
[----:B------:R0:W4:Y:S01]  /*11b0*/  @!P3 LDG.E.EL R12, desc[UR4][R36.64+-0x80] ;  /* 0xffff8004240cb981 */ /* 0x000122000c2e1900 */
[----:B------:R-:W-:-:S04]  /*11c0*/  IMAD.WIDE R40, R24, 0x4, R40 ;  /* 0x0000000418287825 */ /* 0x000fc800078e0228 */
[----:B------:R-:W-:Y:S01]  /*11d0*/  IMAD.WIDE R30, R22, 0x8, R30 ;  /* 0x00000008161e7825 */ /* 0x000fe200078e021e */
[----:B--2---:R-:W-:-:S04]  /*11e0*/  SEL R13, R35, RZ, !P2 ;  /* 0x000000ff230d7207 */ /* 0x004fc80005000000 */
[----:B------:R-:W-:Y:S02]  /*11f0*/  SHF.R.U32.HI R29, RZ, 0x1a, R13 ;  /* 0x0000001aff1d7819 */ /* 0x000fe4000001160d */
[----:B------:R-:W-:Y:S02]  /*1200*/  SEL R34, R34, RZ, !P2 ;  /* 0x000000ff22227207 */ /* 0x000fe40005000000 */
[----:B------:R-:W-:-:S04]  /*1210*/  LOP3.LUT R29, R29, 0x20, RZ, 0xc0, !PT ;  /* 0x000000201d1d7812 */ /* 0x000fc800078ec0ff */
[----:B------:R-:W-:Y:S02]  /*1220*/  IADD3 R29, P5, R29, R34, RZ ;  /* 0x000000221d1d7210 */ /* 0x000fe40007fbe0ff */
[----:B---3--:R-:W-:-:S04]  /*1230*/  SEL R21, R9, RZ, !P2 ;  /* 0x000000ff09157207 */ /* 0x008fc80005000000 */
[----:B------:R-:W-:Y:S02]  /*1240*/  SHF.R.U32.HI R34, RZ, 0x1a, R21 ;  /* 0x0000001aff227819 */ /* 0x000fe40000011615 */
[----:B------:R-:W-:Y:S02]  /*1250*/  SEL R9, R8, RZ, !P2 ;  /* 0x000000ff08097207 */ /* 0x000fe40005000000 */
[----:B------:R-:W-:Y:S02]  /*1260*/  LOP3.LUT R34, R34, 0x20, RZ, 0xc0, !PT ;  /* 0x0000002022227812 */ /* 0x000fe400078ec0ff */
[----:B------:R-:W-:Y:S02]  /*1270*/  SEL R8, R11, RZ, !P2 ;  /* 0x000000ff0b087207 */ /* 0x000fe40005000000 */
[----:B------:R-:W-:Y:S01]  /*1280*/  IADD3 R34, P6, R34, R9, RZ ;  /* 0x0000000922227210 */ /* 0x000fe20007fde0ff */
[----:B------:R-:W-:Y:S01]  /*1290*/  VIADD R11, R2, 0x200 ;  /* 0x00000200020b7836 */ /* 0x000fe20000000000 */
[----:B------:R-:W-:Y:S01]  /*12a0*/  SHF.R.U32.HI R9, RZ, 0x1a, R8 ;  /* 0x0000001aff097819 */ /* 0x000fe20000011608 */
[----:B0-----:R-:W-:Y:S01]  /*12b0*/  IMAD.X R36, RZ, RZ, R13, P5 ;  /* 0x000000ffff247224 */ /* 0x001fe200028e060d */
[----:B------:R-:W-:Y:S01]  /*12c0*/  SEL R10, R10, RZ, !P2 ;  /* 0x000000ff0a0a7207 */ /* 0x000fe20005000000 */
[----:B------:R-:W-:Y:S01]  /*12d0*/  IMAD.HI R11, R11, 0x2e8ba2e9, RZ ;  /* 0x2e8ba2e90b0b7827 */ /* 0x000fe200078e02ff */
[----:B------:R-:W-:-:S02]  /*12e0*/  LOP3.LUT R9, R9, 0x20, RZ, 0xc0, !PT ;  /* 0x0000002009097812 */ /* 0x000fc400078ec0ff */
[C---:B------:R-:W-:Y:S01]  /*12f0*/  SHF.L.U64.HI R27, R29.reuse, 0xd, R36 ;  /* 0x0000000d1d1b7819 */ /* 0x040fe20000010224 */
[----:B------:R-:W-:Y:S01]  /*1300*/  IMAD.X R21, RZ, RZ, R21, P6 ;  /* 0x000000ffff157224 */ /* 0x000fe200030e0615 */
[----:B------:R-:W-:Y:S01]  /*1310*/  IADD3 R9, P4, R9, R10, RZ ;  /* 0x0000000a09097210 */ /* 0x000fe20007f9e0ff */
[----:B------:R-:W-:Y:S01]  /*1320*/  IMAD.SHL.U32 R29, R29, 0x2000, RZ ;  /* 0x000020001d1d7824 */ /* 0x000fe200078e00ff */
[C---:B------:R-:W-:Y:S02]  /*1330*/  LEA R10, P5, R34.reuse, UR6, 0x8 ;  /* 0x00000006220a7c11 */ /* 0x040fe4000f8a40ff */
[----:B------:R-:W-:Y:S01]  /*1340*/  SHF.R.U32.HI R24, RZ, 0x1f, R11 ;  /* 0x0000001fff187819 */ /* 0x000fe2000001160b */
[----:B------:R-:W-:Y:S01]  /*1350*/  IMAD.X R38, RZ, RZ, R8, P4 ;  /* 0x000000ffff267224 */ /* 0x000fe200020e0608 */
[----:B------:R-:W-:Y:S02]  /*1360*/  LEA.HI.X R34, R34, UR7, R21, 0x8, P5 ;  /* 0x0000000722227c11 */ /* 0x000fe4000a8f4415 */
[----:B------:R-:W-:-:S02]  /*1370*/  LEA.HI.SX32 R24, R11, R24, 0x14 ;  /* 0x000000180b187211 */ /* 0x000fc400078fa2ff */
[C---:B------:R-:W-:Y:S02]  /*1380*/  LEA R36, P5, R9.reuse, UR6, 0x8 ;  /* 0x0000000609247c11 */ /* 0x040fe4000f8a40ff */
[----:B------:R-:W-:Y:S01]  /*1390*/  IADD3 R8, P4, R29, R10, RZ ;  /* 0x0000000a1d087210 */ /* 0x000fe20007f9e0ff */
[----:B------:R-:W-:Y:S01]  /*13a0*/  IMAD.U32 R21, R24, 0x10000, RZ ;  /* 0x0001000018157824 */ /* 0x000fe200078e00ff */
[----:B------:R-:W-:Y:S02]  /*13b0*/  LEA.HI.X R38, R9, UR7, R38, 0x8, P5 ;  /* 0x0000000709267c11 */ /* 0x000fe4000a8f4426 */
[----:B------:R-:W-:Y:S01]  /*13c0*/  IADD3 R10, P5, R36, R29, RZ ;  /* 0x0000001d240a7210 */ /* 0x000fe20007fbe0ff */
[----:B------:R-:W-:Y:S02]  /*13d0*/  IMAD.X R9, R27, 0x1, R34, P4 ;  /* 0x000000011b097824 */ /* 0x000fe400020e0622 */
[----:B------:R-:W-:-:S04]  /*13e0*/  IMAD.WIDE R8, R21, 0x4, R8 ;  /* 0x0000000415087825 */ /* 0x000fc800078e0208 */
[----:B------:R-:W-:Y:S02]  /*13f0*/  IMAD.X R11, R38, 0x1, R27, P5 ;  /* 0x00000001260b7824 */ /* 0x000fe400028e061b */
[----:B------:R-:W-:Y:S02]  /*1400*/  IMAD.MOV.U32 R34, RZ, RZ, RZ ;  /* 0x000000ffff227224 */ /* 0x000fe400078e00ff */
[----:B------:R-:W-:-:S04]  /*1410*/  IMAD.WIDE R10, R21, 0x4, R10 ;  /* 0x00000004150a7825 */ /* 0x000fc800078e020a */
[----:B------:R-:W-:-:S04]  /*1420*/  IMAD.WIDE R8, R6, 0x4, R8 ;  /* 0x0000000406087825 */ /* 0x000fc800078e0208 */
[----:B------:R-:W-:Y:S01]  /*1430*/  IMAD.MOV.U32 R13, RZ, RZ, RZ ;  /* 0x000000ffff0d7224 */ /* 0x000fe200078e00ff */
[----:B------:R0:W2:Y:S02]  /*1440*/  @!P2 LDG.E.EL R34, desc[UR4][R8.64+-0x80] ;  /* 0xffff80040822a981 */ /* 0x0000a4000c2e1900 */
[----:B0-----:R-:W-:Y:S01]  /*1450*/  IMAD.WIDE R8, R6, 0x4, R10 ;  /* 0x0000000406087825 */ /* 0x001fe200078e020a */
[----:B------:R-:W-:-:S04]  /*1460*/  CS2R R10, SRZ ;  /* 0x00000000000a7805 */ /* 0x000fc8000001ff00 */
[----:B------:R0:W3:Y:S02]  /*1470*/  @!P2 LDG.E.EL R13, desc[UR4][R8.64+-0x80] ;  /* 0xffff8004080da981 */ /* 0x0000e4000c2e1900 */
[----:B0-----:R-:W-:-:S06]  /*1480*/  CS2R R8, SRZ ;  /* 0x0000000000087805 */ /* 0x001fcc000001ff00 */
[----:B------:R-:W2:Y:S01]  /*1490*/  @!P2 LDG.E.EL.128 R8, desc[UR4][R30.64] ;  /* 0x000000041e08a981 */ /* 0x000ea2000c2e1d00 */
[----:B------:R-:W-:-:S04]  /*14a0*/  LEA.HI R22, R3, R0, RZ, 0x6 ;  /* 0x0000000003167211 */ /* 0x000fc800078f30ff */
[----:B------:R-:W-:Y:S01]  /*14b0*/  LOP3.LUT R35, R22, 0xffffc0, RZ, 0xc0, !PT ;  /* 0x00ffffc016237812 */ /* 0x000fe200078ec0ff */
[----:B------:R-:W-:-:S04]  /*14c0*/  IMAD.SHL.U32 R5, R5, 0x4000, RZ ;  /* 0x0000400005057824 */ /* 0x000fc800078e00ff */
[----:B------:R-:W-:Y:S01]  /*14d0*/  IMAD.IADD R35, R0, 0x1, -R35 ;  /* 0x0000000100237824 */ /* 0x000fe200078e0a23 */
[C---:B------:R-:W-:Y:S01]  /*14e0*/  ISETP.GT.AND P4, PT, R4.reuse, 0x5f, PT ;  /* 0x0000005f0400780c */ /* 0x040fe20003f84270 */
[----:B------:R-:W-:-:S04]  /*14f0*/  IMAD.WIDE R40, R4, 0x4, R40 ;  /* 0x0000000404287825 */ /* 0x000fc800078e0228 */
[----:B------:R-:W-:Y:S01]  /*1500*/  IMAD.SHL.U32 R35, R35, 0x100, RZ ;  /* 0x0000010023237824 */ /* 0x000fe200078e00ff */
[----:B------:R-:W3:Y:S01]  /*1510*/  @!P3 LDG.E.EL R14, desc[UR4][R40.64+-0x80] ;  /* 0xffff8004280eb981 */ /* 0x000ee2000c2e1900 */
[----:B------:R-:W-:-:S04]  /*1520*/  IMAD.WIDE R32, R23, 0x4, R32 ;  /* 0x0000000417207825 */ /* 0x000fc800078e0220 */
[----:B------:R-:W-:Y:S01]  /*1530*/  IMAD.WIDE R32, R6, 0x4, R32 ;  /* 0x0000000406207825 */ /* 0x000fe200078e0220 */
[----:B--2---:R-:W-:-:S04]  /*1540*/  SEL R36, R9, RZ, !P2 ;  /* 0x000000ff09247207 */ /* 0x004fc80005000000 */
[----:B------:R-:W-:Y:S02]  /*1550*/  SHF.R.U32.HI R37, RZ, 0x1a, R36 ;  /* 0x0000001aff257819 */ /* 0x000fe40000011624 */
[----:B------:R-:W-:Y:S02]  /*1560*/  SEL R0, R8, RZ, !P2 ;  /* 0x000000ff08007207 */ /* 0x000fe40005000000 */
[----:B------:R-:W-:Y:S02]  /*1570*/  LOP3.LUT R37, R37, 0x20, RZ, 0xc0, !PT ;  /* 0x0000002025257812 */ /* 0x000fe400078ec0ff */
[----:B------:R-:W-:Y:S02]  /*1580*/  SHF.R.S32.HI R9, RZ, 0x1f, R5 ;  /* 0x0000001fff097819 */ /* 0x000fe40000011405 */
[----:B------:R-:W-:Y:S02]  /*1590*/  IADD3 R37, P5, R37, R0, RZ ;  /* 0x0000000025257210 */ /* 0x000fe40007fbe0ff */
[----:B------:R-:W-:-:S04]  /*15a0*/  IADD3 R0, P6, R4, R5, RZ ;  /* 0x0000000504007210 */ /* 0x000fc80007fde0ff */
[----:B------:R-:W-:Y:S01]  /*15b0*/  LEA.HI.X.SX32 R22, R4, R9, 0x1, P6 ;  /* 0x0000000904167211 */ /* 0x000fe200030f0eff */
[----:B------:R-:W-:Y:S01]  /*15c0*/  IMAD.X R4, RZ, RZ, R36, P5 ;  /* 0x000000ffff047224 */ /* 0x000fe200028e0624 */
[C---:B------:R-:W-:Y:S02]  /*15d0*/  LEA R8, P5, R37.reuse, UR6, 0x8 ;  /* 0x0000000625087c11 */ /* 0x040fe4000f8a40ff */
[----:B------:R-:W-:Y:S02]  /*15e0*/  IADD3 R5, P6, R35, R0, RZ ;  /* 0x0000000023057210 */ /* 0x000fe40007fde0ff */
[----:B------:R-:W-:Y:S02]  /*15f0*/  LEA.HI.X R4, R37, UR7, R4, 0x8, P5 ;  /* 0x0000000725047c11 */ /* 0x000fe4000a8f4404 */
[----:B------:R-:W-:Y:S02]  /*1600*/  IADD3 R8, P5, R8, R29, RZ ;  /* 0x0000001d08087210 */ /* 0x000fe40007fbe0ff */
[----:B------:R-:W-:-:S02]  /*1610*/  SEL R11, R11, RZ, !P2 ;  /* 0x000000ff0b0b7207 */ /* 0x000fc40005000000 */
[----:B------:R-:W-:Y:S02]  /*1620*/  SHF.R.S32.HI R37, RZ, 0x1f, R2 ;  /* 0x0000001fff257819 */ /* 0x000fe40000011402 */
[----:B------:R-:W-:Y:S01]  /*1630*/  LEA.HI.X.SX32 R30, R35, R22, 0x1, P6 ;  /* 0x00000016231e7211 */ /* 0x000fe200030f0eff */
[----:B------:R-:W-:Y:S01]  /*1640*/  IMAD.X R9, R4, 0x1, R27, P5 ;  /* 0x0000000104097824 */ /* 0x000fe200028e061b */
[----:B------:R-:W-:Y:S02]  /*1650*/  SHF.R.U32.HI R35, RZ, 0x1a, R11 ;  /* 0x0000001aff237819 */ /* 0x000fe4000001160b */
[----:B------:R-:W-:Y:S02]  /*1660*/  LEA.HI R37, R37, R2, RZ, 0x6 ;  /* 0x0000000225257211 */ /* 0x000fe400078f30ff */
[----:B------:R-:W-:Y:S02]  /*1670*/  LEA R4, P5, R5, UR8, 0x2 ;  /* 0x0000000805047c11 */ /* 0x000fe4000f8a10ff */
[----:B------:R-:W-:-:S02]  /*1680*/  SEL R10, R10, RZ, !P2 ;  /* 0x000000ff0a0a7207 */ /* 0x000fc40005000000 */
[----:B------:R-:W-:Y:S01]  /*1690*/  LOP3.LUT R35, R35, 0x20, RZ, 0xc0, !PT ;  /* 0x0000002023237812 */ /* 0x000fe200078ec0ff */
[----:B------:R-:W-:Y:S01]  /*16a0*/  IMAD.WIDE R8, R21, 0x4, R8 ;  /* 0x0000000415087825 */ /* 0x000fe200078e0208 */
[----:B------:R-:W-:Y:S02]  /*16b0*/  LOP3.LUT R37, R37, 0xffffc0, RZ, 0xc0, !PT ;  /* 0x00ffffc025257812 */ /* 0x000fe400078ec0ff */
[----:B------:R-:W-:Y:S02]  /*16c0*/  LEA.HI.X R5, R5, UR9, R30, 0x2, P5 ;  /* 0x0000000905057c11 */ /* 0x000fe4000a8f141e */
[----:B------:R-:W-:Y:S02]  /*16d0*/  CS2R R30, SRZ ;  /* 0x00000000001e7805 */ /* 0x000fe4000001ff00 */
[----:B------:R-:W-:Y:S01]  /*16e0*/  IADD3 R35, P5, R35, R10, RZ ;  /* 0x0000000a23237210 */ /* 0x000fe20007fbe0ff */
[----:B------:R-:W-:Y:S02]  /*16f0*/  IMAD.IADD R10, R2, 0x1, -R37 ;  /* 0x00000001020a7824 */ /* 0x000fe400078e0a25 */
[----:B------:R-:W-:Y:S01]  /*1700*/  IMAD.WIDE R8, R6, 0x4, R8 ;  /* 0x0000000406087825 */ /* 0x000fe200078e0208 */
[----:B------:R0:W2:Y:S03]  /*1710*/  @P4 LDG.E.EL R30, desc[UR4][R4.64+-0x180] ;  /* 0xfffe8004041e4981 */ /* 0x0000a6000c2e1900 */
[----:B------:R-:W-:-:S02]  /*1720*/  IMAD.X R36, RZ, RZ, R11, P5 ;  /* 0x000000ffff247224 */ /* 0x000fc400028e060b */
[----:B------:R-:W-:Y:S01]  /*1730*/  IMAD.SHL.U32 R10, R10, 0x100, RZ ;  /* 0x000001000a0a7824 */ /* 0x000fe200078e00ff */
[----:B------:R1:W2:Y:S01]  /*1740*/  @!P2 LDG.E.EL R31, desc[UR4][R8.64+-0x80] ;  /* 0xffff8004081fa981 */ /* 0x0002a2000c2e1900 */
[----:B0-----:R-:W-:-:S03]  /*1750*/  LEA R4, P5, R35, UR6, 0x8 ;  /* 0x0000000623047c11 */ /* 0x001fc6000f8a40ff */
[----:B------:R-:W-:Y:S02]  /*1760*/  SHF.R.S32.HI R11, RZ, 0x1f, R10 ;  /* 0x0000001fff0b7819 */ /* 0x000fe4000001140a */
[----:B-1----:R-:W-:Y:S02]  /*1770*/  LEA.HI.X R8, R35, UR7, R36, 0x8, P5 ;  /* 0x0000000723087c11 */ /* 0x002fe4000a8f4424 */
[----:B------:R-:W-:Y:S02]  /*1780*/  IADD3 R4, P5, R4, R29, RZ ;  /* 0x0000001d04047210 */ /* 0x000fe40007fbe0ff */
[----:B------:R-:W-:-:S03]  /*1790*/  IADD3 R9, P6, R10, R0, RZ ;  /* 0x000000000a097210 */ /* 0x000fc60007fde0ff */
[----:B------:R-:W-:Y:S01]  /*17a0*/  IMAD.X R5, R8, 0x1, R27, P5 ;  /* 0x0000000108057824 */ /* 0x000fe200028e061b */
[----:B------:R-:W-:Y:S01]  /*17b0*/  LEA R8, P5, R9, UR8, 0x2 ;  /* 0x0000000809087c11 */ /* 0x000fe2000f8a10ff */
[----:B------:R-:W-:-:S05]  /*17c0*/  IMAD.X R36, R11, 0x1, R22, P6 ;  /* 0x000000010b247824 */ /* 0x000fca00030e0616 */
[----:B------:R-:W-:Y:S01]  /*17d0*/  LEA.HI.X R9, R9, UR9, R36, 0x2, P5 ;  /* 0x0000000909097c11 */ /* 0x000fe2000a8f1424 */
[----:B------:R-:W-:Y:S02]  /*17e0*/  VIADD R36, R2, 0x1 ;  /* 0x0000000102247836 */ /* 0x000fe40000000000 */
[----:B------:R-:W-:-:S03]  /*17f0*/  IMAD.WIDE R4, R21, 0x4, R4 ;  /* 0x0000000415047825 */ /* 0x000fc600078e0204 */
[----:B------:R-:W-:Y:S01]  /*1800*/  LEA.HI R21, R3, R36, RZ, 0x6 ;  /* 0x0000002403157211 */ /* 0x000fe200078f30ff */
[----:B------:R-:W-:-:S03]  /*1810*/  IMAD.MOV.U32 R27, RZ, RZ, RZ ;  /* 0x000000ffff1b7224 */ /* 0x000fc600078e00ff */
[----:B------:R-:W-:-:S03]  /*1820*/  LOP3.LUT R21, R21, 0xffffc0, RZ, 0xc0, !PT ;  /* 0x00ffffc015157812 */ /* 0x000fc600078ec0ff */
[----:B------:R0:W2:Y:S02]  /*1830*/  @P4 LDG.E.EL R27, desc[UR4][R8.64+-0x180] ;  /* 0xfffe8004081b4981 */ /* 0x0000a4000c2e1900 */
[----:B------:R-:W-:Y:S02]  /*1840*/  IMAD.IADD R21, R36, 0x1, -R21 ;  /* 0x0000000124157824 */ /* 0x000fe400078e0a15 */
[----:B------:R-:W-:-:S04]  /*1850*/  IMAD.WIDE R4, R6, 0x4, R4 ;  /* 0x0000000406047825 */ /* 0x000fc800078e0204 */
[----:B0-----:R-:W-:Y:S02]  /*1860*/  IMAD.SHL.U32 R9, R21, 0x100, RZ ;  /* 0x0000010015097824 */ /* 0x001fe400078e00ff */
[----:B------:R-:W-:-:S03]  /*1870*/  IMAD.MOV.U32 R8, RZ, RZ, RZ ;  /* 0x000000ffff087224 */ /* 0x000fc600078e00ff */
[----:B------:R-:W-:Y:S02]  /*1880*/  SHF.R.S32.HI R29, RZ, 0x1f, R9 ;  /* 0x0000001fff1d7819 */ /* 0x000fe40000011409 */
[----:B------:R-:W-:Y:S01]  /*1890*/  IADD3 R21, P5, R9, R0, RZ ;  /* 0x0000000009157210 */ /* 0x000fe20007fbe0ff */
[----:B------:R0:W2:Y:S04]  /*18a0*/  @!P2 LDG.E.EL R8, desc[UR4][R4.64+-0x80] ;  /* 0xffff80040408a981 */ /* 0x0000a8000c2e1900 */
[----:B------:R-:W-:Y:S01]  /*18b0*/  IMAD.X R36, R29, 0x1, R22, P5 ;  /* 0x000000011d247824 */ /* 0x000fe200028e0616 */
[----:B0-----:R-:W-:-:S04]  /*18c0*/  LEA R4, P5, R21, UR8, 0x2 ;  /* 0x0000000815047c11 */ /* 0x001fc8000f8a10ff */
[----:B------:R-:W-:Y:S01]  /*18d0*/  LEA.HI.X R5, R21, UR9, R36, 0x2, P5 ;  /* 0x0000000915057c11 */ /* 0x000fe2000a8f1424 */
[----:B------:R-:W-:-:S05]  /*18e0*/  VIADD R36, R2, 0x3 ;  /* 0x0000000302247836 */ /* 0x000fca0000000000 */
[----:B------:R-:W-:-:S04]  /*18f0*/  LEA.HI R35, R3, R36, RZ, 0x6 ;  /* 0x0000002403237211 */ /* 0x000fc800078f30ff */
[----:B------:R-:W-:Y:S02]  /*1900*/  LOP3.LUT R35, R35, 0xffffc0, RZ, 0xc0, !PT ;  /* 0x00ffffc023237812 */ /* 0x000fe400078ec0ff */
[----:B------:R-:W-:-:S03]  /*1910*/  LEA.HI R3, R3, R16, RZ, 0x6 ;  /* 0x0000001003037211 */ /* 0x000fc600078f30ff */
[----:B------:R-:W-:Y:S01]  /*1920*/  IMAD.IADD R35, R36, 0x1, -R35 ;  /* 0x0000000124237824 */ /* 0x000fe200078e0a23 */
[----:B------:R-:W-:-:S03]  /*1930*/  LOP3.LUT R37, R3, 0xffffc0, RZ, 0xc0, !PT ;  /* 0x00ffffc003257812 */ /* 0x000fc600078ec0ff */
[----:B------:R-:W-:Y:S02]  /*1940*/  IMAD.SHL.U32 R3, R35, 0x100, RZ ;  /* 0x0000010023037824 */ /* 0x000fe400078e00ff */
[----:B------:R-:W-:-:S03]  /*1950*/  IMAD.MOV.U32 R21, RZ, RZ, RZ ;  /* 0x000000ffff157224 */ /* 0x000fc600078e00ff */
[----:B------:R-:W-:Y:S02]  /*1960*/  IADD3 R0, P5, R3, R0, RZ ;  /* 0x0000000003007210 */ /* 0x000fe40007fbe0ff */
[----:B------:R-:W-:Y:S01]  /*1970*/  SHF.R.S32.HI R35, RZ, 0x1f, R3 ;  /* 0x0000001fff237819 */ /* 0x000fe20000011403 */
[----:B------:R0:W2:Y:S01]  /*1980*/  @P4 LDG.E.EL R21, desc[UR4][R4.64+-0x180] ;  /* 0xfffe800404154981 */ /* 0x0000a2000c2e1900 */
[----:B------:R-:W-:Y:S02]  /*1990*/  IMAD.IADD R16, R16, 0x1, -R37 ;  /* 0x0000000110107824 */ /* 0x000fe400078e0a25 */
[----:B------:R-:W-:Y:S02]  /*19a0*/  IMAD.SHL.U32 R37, R24, 0x4000, RZ ;  /* 0x0000400018257824 */ /* 0x000fe400078e00ff */
[----:B0-----:R-:W-:Y:S01]  /*19b0*/  IMAD.X R5, R35, 0x1, R22, P5 ;  /* 0x0000000123057824 */ /* 0x001fe200028e0616 */
[----:B------:R-:W-:Y:S02]  /*19c0*/  LEA R4, P5, R0, UR8, 0x2 ;  /* 0x0000000800047c11 */ /* 0x000fe4000f8a10ff */
[----:B------:R-:W-:-:S02]  /*19d0*/  SHF.R.S32.HI R23, RZ, 0x1f, R37 ;  /* 0x0000001fff177819 */ /* 0x000fc40000011425 */
[----:B------:R-:W-:Y:S02]  /*19e0*/  LEA.HI.X R5, R0, UR9, R5, 0x2, P5 ;  /* 0x0000000900057c11 */ /* 0x000fe4000a8f1405 */
[----:B------:R-:W-:Y:S01]  /*19f0*/  IADD3 R24, P5, R6, R37, RZ ;  /* 0x0000002506187210 */ /* 0x000fe20007fbe0ff */
[----:B------:R-:W-:-:S03]  /*1a00*/  IMAD.SHL.U32 R37, R16, 0x100, RZ ;  /* 0x0000010010257824 */ /* 0x000fc600078e00ff */
[----:B------:R-:W-:Y:S02]  /*1a10*/  LEA.HI.X.SX32 R22, R6, R23, 0x1, P5 ;  /* 0x0000001706167211 */ /* 0x000fe400028f0eff */
[----:B------:R-:W-:Y:S02]  /*1a20*/  IADD3 R23, P6, R10, R24, RZ ;  /* 0x000000180a177210 */ /* 0x000fe40007fde0ff */
[----:B------:R-:W-:Y:S01]  /*1a30*/  IADD3 R10, P5, R9, R24, RZ ;  /* 0x00000018090a7210 */ /* 0x000fe20007fbe0ff */
[----:B------:R-:W-:Y:S02]  /*1a40*/  IMAD.MOV.U32 R0, RZ, RZ, RZ ;  /* 0x000000ffff007224 */ /* 0x000fe400078e00ff */
[--C-:B------:R-:W-:Y:S02]  /*1a50*/  IMAD.X R36, R11, 0x1, R22.reuse, P6 ;  /* 0x000000010b247824 */ /* 0x100fe400030e0616 */
[----:B------:R-:W-:Y:S01]  /*1a60*/  IMAD.X R29, R29, 0x1, R22, P5 ;  /* 0x000000011d1d7824 */ /* 0x000fe200028e0616 */
[----:B------:R-:W-:Y:S01]  /*1a70*/  IADD3 R11, P5, R37, R24, RZ ;  /* 0x00000018250b7210 */ /* 0x000fe20007fbe0ff */
[----:B------:R0:W2:Y:S03]  /*1a80*/  @P4 LDG.E.EL R0, desc[UR4][R4.64+-0x180] ;  /* 0xfffe800404004981 */ /* 0x0000a6000c2e1900 */
[----:B------:R-:W-:-:S02]  /*1a90*/  LEA.HI.X.SX32 R16, R37, R22, 0x1, P5 ;  /* 0x0000001625107211 */ /* 0x000fc400028f0eff */
[----:B------:R-:W-:Y:S02]  /*1aa0*/  IADD3 R9, P6, R3, R24, RZ ;  /* 0x0000001803097210 */ /* 0x000fe40007fde0ff */
[----:B0-----:R-:W-:-:S04]  /*1ab0*/  LEA R4, P5, R23, UR8, 0x2 ;  /* 0x0000000817047c11 */ /* 0x001fc8000f8a10ff */
[----:B------:R-:W-:Y:S02]  /*1ac0*/  LEA.HI.X R5, R23, UR9, R36, 0x2, P5 ;  /* 0x0000000917057c11 */ /* 0x000fe4000a8f1424 */
[----:B------:R-:W-:Y:S01]  /*1ad0*/  ISETP.GT.AND P5, PT, R6, 0x5f, PT ;  /* 0x0000005f0600780c */ /* 0x000fe20003fa4270 */
[----:B------:R-:W-:Y:S01]  /*1ae0*/  IMAD.X R36, R35, 0x1, R22, P6 ;  /* 0x0000000123247824 */ /* 0x000fe200030e0616 */
[----:B------:R-:W-:Y:S01]  /*1af0*/  LEA R22, P6, R10, UR8, 0x2 ;  /* 0x000000080a167c11 */ /* 0x000fe2000f8c10ff */
[----:B------:R-:W-:-:S03]  /*1b00*/  IMAD.MOV.U32 R3, RZ, RZ, RZ ;  /* 0x000000ffff037224 */ /* 0x000fc600078e00ff */
[----:B------:R-:W-:Y:S02]  /*1b10*/  LEA.HI.X R23, R10, UR9, R29, 0x2, P6 ;  /* 0x000000090a177c11 */ /* 0x000fe4000b0f141d */
[----:B------:R-:W-:-:S05]  /*1b20*/  LEA R10, P6, R11, UR8, 0x2 ;  /* 0x000000080b0a7c11 */ /* 0x000fca000f8c10ff */
[----:B------:R0:W2:Y:S01]  /*1b30*/  @P5 LDG.E.EL R3, desc[UR4][R4.64+-0x180] ;  /* 0xfffe800404035981 */ /* 0x0000a2000c2e1900 */
[----:B------:R-:W-:Y:S01]  /*1b40*/  LEA.HI.X R11, R11, UR9, R16, 0x2, P6 ;  /* 0x000000090b0b7c11 */ /* 0x000fe2000b0f1410 */
[----:B------:R-:W-:Y:S02]  /*1b50*/  IMAD.MOV.U32 R24, RZ, RZ, RZ ;  /* 0x000000ffff187224 */ /* 0x000fe400078e00ff */
[----:B------:R-:W-:-:S04]  /*1b60*/  IMAD.MOV.U32 R16, RZ, RZ, RZ ;  /* 0x000000ffff107224 */ /* 0x000fc800078e00ff */
[----:B------:R-:W2:Y:S01]  /*1b70*/  @P5 LDG.E.EL R24, desc[UR4][R22.64+-0x180] ;  /* 0xfffe800416185981 */ /* 0x000ea2000c2e1900 */
[----:B0-----:R-:W-:-:S03]  /*1b80*/  LEA R4, P6, R9, UR8, 0x2 ;  /* 0x0000000809047c11 */ /* 0x001fc6000f8c10ff */
[----:B------:R-:W2:Y:S01]  /*1b90*/  @P5 LDG.E.EL R16, desc[UR4][R10.64+-0x180] ;  /* 0xfffe80040a105981 */ /* 0x000ea2000c2e1900 */
[----:B------:R-:W-:Y:S01]  /*1ba0*/  LEA.HI.X R5, R9, UR9, R36, 0x2, P6 ;  /* 0x0000000909057c11 */ /* 0x000fe2000b0f1424 */
[----:B------:R-:W-:-:S06]  /*1bb0*/  IMAD.MOV.U32 R9, RZ, RZ, RZ ;  /* 0x000000ffff097224 */ /* 0x000fcc00078e00ff */
[----:B------:R0:W2:Y:S01]  /*1bc0*/  @P5 LDG.E.EL R9, desc[UR4][R4.64+-0x180] ;  /* 0xfffe800404095981 */ /* 0x0000a2000c2e1900 */
[----:B------:R-:W-:-:S06]  /*1bd0*/  IMAD.MOV.U32 R6, RZ, RZ, RZ ;  /* 0x000000ffff067224 */ /* 0x000fcc00078e00ff */
[----:B------:R-:W2:Y:S01]  /*1be0*/  @!P0 LDG.E.EL R6, desc[UR4][R32.64] ;  /* 0x0000000420068981 */ /* 0x000ea2000c2e1900 */
[----:B0-----:R-:W0:Y:S01]  /*1bf0*/  LDC.64 R4, c[0x0][0x238] ;  /* 0x00008e00ff047b82 */ /* 0x001e220000000a00 */
[----:B------:R-:W-:Y:S02]  /*1c00*/  SEL R10, R15, RZ, !P3 ;  /* 0x000000ff0f0a7207 */ /* 0x000fe40005800000 */
[----:B---3--:R-:W-:Y:S02]  /*1c10*/  SEL R14, R14, RZ, !P3 ;  /* 0x000000ff0e0e7207 */ /* 0x008fe40005800000 */
[----:B----4-:R-:W-:Y:S02]  /*1c20*/  SEL R12, R12, RZ, !P3 ;  /* 0x000000ff0c0c7207 */ /* 0x010fe40005800000 */
[----:B------:R-:W-:Y:S02]  /*1c30*/  SEL R11, R20, RZ, !P3 ;  /* 0x000000ff140b7207 */ /* 0x000fe40005800000 */
[----:B------:R-:W-:-:S02]  /*1c40*/  SEL R7, R7, RZ, !P1 ;  /* 0x000000ff07077207 */ /* 0x000fc40004800000 */
[----:B------:R-:W-:Y:S02]  /*1c50*/  SEL R34, R34, RZ, !P2 ;  /* 0x000000ff22227207 */ /* 0x000fe40005000000 */
[----:B------:R-:W-:Y:S02]  /*1c60*/  SEL R13, R13, RZ, !P2 ;  /* 0x000000ff0d0d7207 */ /* 0x000fe40005000000 */
[----:B------:R-:W-:Y:S02]  /*1c70*/  SEL R25, R25, RZ, !P0 ;  /* 0x000000ff19197207 */ /* 0x000fe40004000000 */
[----:B-----5:R-:W-:Y:S01]  /*1c80*/  SEL R26, R26, RZ, !P0 ;  /* 0x000000ff1a1a7207 */ /* 0x020fe20004000000 */
[----:B0-----:R-:W-:Y:S01]  /*1c90*/  IMAD.WIDE R4, R2, 0x4, R4 ;  /* 0x0000000402047825 */ /* 0x001fe200078e0204 */
[----:B------:R-:W-:Y:S02]  /*1ca0*/  SEL R2, R19, RZ, !P1 ;  /* 0x000000ff13027207 */ /* 0x000fe40004800000 */
[----:B--2---:R-:W-:-:S02]  /*1cb0*/  SEL R30, R30, RZ, P4 ;  /* 0x000000ff1e1e7207 */ /* 0x004fc40002000000 */
[----:B------:R-:W-:-:S04]  /*1cc0*/  SEL R27, R27, RZ, P4 ;  /* 0x000000ff1b1b7207 */ /* 0x000fc80002000000 */
[----:B------:R-:W-:-:S13]  /*1cd0*/  FSETP.GT.AND P6, PT, R27, RZ, PT ;  /* 0x000000ff1b00720b */ /* 0x000fda0003fc4000 */
[----:B------:R-:W-:Y:S01]  /*1ce0*/  @!P6 FMUL R27, R27, 0.0099999997764825820923 ;  /* 0x3c23d70a1b1be820 */ /* 0x000fe20000400000 */
[----:B------:R-:W-:-:S04]  /*1cf0*/  SEL R21, R21, RZ, P4 ;  /* 0x000000ff15157207 */ /* 0x000fc80002000000 */
[----:B------:R-:W-:-:S13]  /*1d00*/  FSETP.GT.AND P6, PT, R21, RZ, PT ;  /* 0x000000ff1500720b */ /* 0x000fda0003fc4000 */
[----:B------:R-:W-:Y:S01]  /*1d10*/  @!P6 FMUL R21, R21, 0.0099999997764825820923 ;  /* 0x3c23d70a1515e820 */ /* 0x000fe20000400000 */
[----:B------:R-:W-:Y:S02]  /*1d20*/  FSETP.GT.AND P6, PT, R30, RZ, PT ;  /* 0x000000ff1e00720b */ /* 0x000fe40003fc4000 */
[----:B------:R-:W-:-:S11]  /*1d30*/  SEL R0, R0, RZ, P4 ;  /* 0x000000ff00007207 */ /* 0x000fd60002000000 */
[----:B------:R-:W-:Y:S01]  /*1d40*/  @!P6 FMUL R30, R30, 0.0099999997764825820923 ;  /* 0x3c23d70a1e1ee820 */ /* 0x000fe20000400000 */
[----:B------:R-:W-:-:S13]  /*1d50*/  FSETP.GT.AND P6, PT, R0, RZ, PT ;  /* 0x000000ff0000720b */ /* 0x000fda0003fc4000 */
[----:B------:R-:W-:Y:S01]  /*1d60*/  @!P6 FMUL R0, R0, 0.0099999997764825820923 ;  /* 0x3c23d70a0000e820 */ /* 0x000fe20000400000 */
[----:B------:R-:W-:-:S04]  /*1d70*/  SEL R3, R3, RZ, P5 ;  /* 0x000000ff03037207 */ /* 0x000fc80002800000 */
[----:B------:R-:W-:Y:S02]  /*1d80*/  FSETP.GT.AND P6, PT, R3, RZ, PT ;  /* 0x000000ff0300720b */ /* 0x000fe40003fc4000 */
[----:B------:R-:W-:Y:S02]  /*1d90*/  SEL R24, R24, RZ, P5 ;  /* 0x000000ff18187207 */ /* 0x000fe40002800000 */
[----:B------:R-:W-:Y:S02]  /*1da0*/  SEL R16, R16, RZ, P5 ;  /* 0x000000ff10107207 */ /* 0x000fe40002800000 */
[----:B------:R-:W-:-:S07]  /*1db0*/  @P3 SEL R10, R30, RZ, P4 ;  /* 0x000000ff1e0a3207 */ /* 0x000fce0002000000 */
[----:B------:R-:W-:Y:S01]  /*1dc0*/  @!P6 FMUL R3, R3, 0.0099999997764825820923 ;  /* 0x3c23d70a0303e820 */ /* 0x000fe20000400000 */
[----:B------:R-:W-:Y:S02]  /*1dd0*/  SEL R9, R9, RZ, P5 ;  /* 0x000000ff09097207 */ /* 0x000fe40002800000 */
[----:B------:R-:W-:Y:S02]  /*1de0*/  @P3 SEL R14, R27, RZ, P4 ;  /* 0x000000ff1b0e3207 */ /* 0x000fe40002000000 */
[----:B------:R-:W-:Y:S02]  /*1df0*/  FSETP.GT.AND P6, PT, R9, RZ, PT ;  /* 0x000000ff0900720b */ /* 0x000fe40003fc4000 */
[----:B------:R-:W-:Y:S02]  /*1e00*/  @P3 SEL R12, R21, RZ, P4 ;  /* 0x000000ff150c3207 */ /* 0x000fe40002000000 */
[----:B------:R-:W-:Y:S02]  /*1e10*/  @P3 SEL R11, R0, RZ, P4 ;  /* 0x000000ff000b3207 */ /* 0x000fe40002000000 */
[----:B------:R-:W-:-:S02]  /*1e20*/  FSETP.GT.AND P4, PT, R24, RZ, PT ;  /* 0x000000ff1800720b */ /* 0x000fc40003f84000 */
[----:B------:R-:W-:-:S05]  /*1e30*/  FSETP.GT.AND P3, PT, R16, RZ, PT ;  /* 0x000000ff1000720b */ /* 0x000fca0003f64000 */
[----:B------:R-:W-:Y:S01]  /*1e40*/  @!P6 FMUL R9, R9, 0.0099999997764825820923 ;  /* 0x3c23d70a0909e820 */ /* 0x000fe20000400000 */
[----:B------:R-:W-:-:S05]  /*1e50*/  SEL R0, R8, RZ, !P2 ;  /* 0x000000ff08007207 */ /* 0x000fca0005000000 */
[----:B------:R-:W-:Y:S02]  /*1e60*/  @!P4 FMUL R24, R24, 0.0099999997764825820923 ;  /* 0x3c23d70a1818c820 */ /* 0x000fe40000400000 */
[----:B------:R-:W-:Y:S01]  /*1e70*/  @!P3 FMUL R16, R16, 0.0099999997764825820923 ;  /* 0x3c23d70a1010b820 */ /* 0x000fe20000400000 */
[----:B------:R-:W-:Y:S02]  /*1e80*/  @P2 SEL R0, R9, RZ, P5 ;  /* 0x000000ff09002207 */ /* 0x000fe40002800000 */
[----:B------:R-:W-:Y:S02]  /*1e90*/  SEL R31, R31, RZ, !P2 ;  /* 0x000000ff1f1f7207 */ /* 0x000fe40005000000 */
[----:B------:R-:W-:Y:S02]  /*1ea0*/  @P2 SEL R34, R3, RZ, P5 ;  /* 0x000000ff03222207 */ /* 0x000fe40002800000 */
[----:B------:R-:W-:Y:S02]  /*1eb0*/  SEL R9, R17, RZ, !P1 ;  /* 0x000000ff11097207 */ /* 0x000fe40004800000 */
[----:B------:R-:W-:-:S02]  /*1ec0*/  SEL R8, R7, R14, !P1 ;  /* 0x0000000e07087207 */ /* 0x000fc40004800000 */
[----:B------:R-:W-:Y:S02]  /*1ed0*/  @P2 SEL R13, R24, RZ, P5 ;  /* 0x000000ff180d2207 */ /* 0x000fe40002800000 */
[----:B------:R-:W-:Y:S02]  /*1ee0*/  @P2 SEL R31, R16, RZ, P5 ;  /* 0x000000ff101f2207 */ /* 0x000fe40002800000 */
[----:B------:R-:W-:Y:S02]  /*1ef0*/  SEL R3, R18, RZ, !P1 ;  /* 0x000000ff12037207 */ /* 0x000fe40004800000 */
[----:B------:R-:W-:Y:S02]  /*1f00*/  SEL R14, R28, RZ, !P0 ;  /* 0x000000ff1c0e7207 */ /* 0x000fe40004000000 */
[----:B------:R-:W-:Y:S02]  /*1f10*/  SEL R15, R6, RZ, !P0 ;  /* 0x000000ff060f7207 */ /* 0x000fe40004000000 */
[----:B------:R-:W-:-:S02]  /*1f20*/  SEL R9, R9, R12, !P1 ;  /* 0x0000000c09097207 */ /* 0x000fc40004800000 */
[----:B------:R-:W-:Y:S02]  /*1f30*/  SEL R10, R3, R10, !P1 ;  /* 0x0000000a030a7207 */ /* 0x000fe40004800000 */
[----:B------:R-:W-:Y:S02]  /*1f40*/  SEL R11, R2, R11, !P1 ;  /* 0x0000000b020b7207 */ /* 0x000fe40004800000 */
[----:B------:R-:W-:Y:S02]  /*1f50*/  SEL R12, R25, R34, !P0 ;  /* 0x00000022190c7207 */ /* 0x000fe40004000000 */
[----:B------:R-:W-:Y:S02]  /*1f60*/  SEL R13, R26, R13, !P0 ;  /* 0x0000000d1a0d7207 */ /* 0x000fe40004000000 */
[----:B------:R-:W-:Y:S02]  /*1f70*/  SEL R14, R14, R31, !P0 ;  /* 0x0000001f0e0e7207 */ /* 0x000fe40004000000 */
[----:B------:R-:W-:Y:S01]  /*1f80*/  SEL R15, R15, R0, !P0 ;  /* 0x000000000f0f7207 */ /* 0x000fe20004000000 */
[----:B------:R-:W-:Y:S04]  /*1f90*/  STG.E.128 desc[UR4][R4.64], R8 ;  /* 0x0000000804007986 */ /* 0x000fe8000c101d04 */
[----:B------:R-:W-:Y:S01]  /*1fa0*/  STG.E.128 desc[UR4][R4.64+0x800], R12 ;  /* 0x0008000c04007986 */ /* 0x000fe2000c101d04 */
[----:B------:R-:W-:Y:S05]  /*1fb0*/  EXIT ;  /* 0x000000000000794d */ /* 0x000fea0003800000 */
.L_x_0:
[----:B------:R-:W-:-:S00]  /*1fc0*/  BRA `(.L_x_0) ;  /* 0xfffffffc00fc7947 */ /* 0x000fc0000383ffff */
[----:B------:R-:W-:-:S00]  /*1fd0*/  NOP ;  /* 0x0000000000007918 */ /* 0x000fc00000000000 */
        /* <DEDUP_REMOVED lines=10> */
.L_x_1:


//--------------------- .nv.constant0.triton_poi_fused_cat_19 --------------------------
	.section	.nv.constant0.triton_poi_fused_cat_19,"a",@progbits
	.sectionflags	@""
	.align	4
.nv.constant0.triton_poi_fused_cat_19:
	.zero		580
